//
// Generated by NVIDIA NVVM Compiler
//
// Compiler Build ID: CL-36424714
// Cuda compilation tools, release 13.0, V13.0.88
// Based on NVVM 20.0.0
//

.version 9.0
.target sm_100
.address_size 64

.extern .func  (.param .b32 func_retval0) vprintf
(
	.param .b64 vprintf_param_0,
	.param .b64 vprintf_param_1
)
;
.global .align 1 .b8 $str[52] = {80, 101, 114, 109, 117, 116, 97, 116, 105, 111, 110, 32, 110, 111, 32, 37, 105, 32, 102, 114, 111, 109, 32, 116, 104, 114, 101, 97, 100, 32, 110, 111, 32, 37, 105, 32, 105, 115, 32, 101, 113, 117, 97, 108, 32, 116, 111, 32, 37, 115, 10};
.global .align 1 .b8 $str$1[31] = {10, 72, 97, 115, 104, 86, 97, 108, 117, 101, 32, 111, 102, 32, 102, 111, 117, 110, 100, 32, 115, 116, 114, 105, 110, 103, 61, 37, 100, 10};
.global .align 1 .b8 $str$2[20] = {10, 32, 80, 97, 115, 115, 119, 111, 114, 100, 32, 105, 115, 32, 39, 37, 115, 39, 10};

.func _Z14permute_devicePciiiPilS0_(
	.param .b64 _Z14permute_devicePciiiPilS0__param_0,
	.param .b32 _Z14permute_devicePciiiPilS0__param_1,
	.param .b32 _Z14permute_devicePciiiPilS0__param_2,
	.param .b32 _Z14permute_devicePciiiPilS0__param_3,
	.param .b64 _Z14permute_devicePciiiPilS0__param_4,
	.param .b64 _Z14permute_devicePciiiPilS0__param_5,
	.param .b64 _Z14permute_devicePciiiPilS0__param_6
)
{
	.local .align 16 .b8 	__local_depot0[16];
	.reg .b64 	%SP;
	.reg .b64 	%SPL;
	.reg .pred 	%p<10>;
	.reg .b16 	%rs<25>;
	.reg .b32 	%r<37>;
	.reg .b64 	%rd<40>;

	mov.u64 	%SPL, __local_depot0;
	cvta.local.u64 	%SP, %SPL;
	ld.param.u64 	%rd11, [_Z14permute_devicePciiiPilS0__param_0];
	ld.param.u32 	%r34, [_Z14permute_devicePciiiPilS0__param_1];
	ld.param.u32 	%r16, [_Z14permute_devicePciiiPilS0__param_2];
	ld.param.u32 	%r17, [_Z14permute_devicePciiiPilS0__param_3];
	ld.param.u64 	%rd12, [_Z14permute_devicePciiiPilS0__param_4];
	ld.param.u64 	%rd13, [_Z14permute_devicePciiiPilS0__param_5];
	ld.param.u64 	%rd14, [_Z14permute_devicePciiiPilS0__param_6];
	cvta.to.local.u64 	%rd1, %rd11;
	add.u64 	%rd15, %SP, 0;
	add.u64 	%rd2, %SPL, 0;
	setp.eq.s32 	%p1, %r16, %r34;
	@%p1 bra 	$L__BB0_8;
	setp.lt.s32 	%p2, %r16, %r34;
	@%p2 bra 	$L__BB0_13;
	cvt.s64.s32 	%rd16, %r34;
	add.s64 	%rd3, %rd1, %rd16;
	add.s32 	%r1, %r34, 1;
	sub.s32 	%r18, %r16, %r34;
	add.s32 	%r19, %r18, 1;
	and.b32  	%r2, %r19, 3;
	setp.eq.s32 	%p3, %r2, 0;
	@%p3 bra 	$L__BB0_5;
	neg.s32 	%r32, %r2;
$L__BB0_4:
	.pragma "nounroll";
	cvt.s64.s32 	%rd17, %r34;
	add.s64 	%rd18, %rd1, %rd17;
	ld.local.u8 	%rs4, [%rd3];
	ld.local.u8 	%rs5, [%rd18];
	st.local.u8 	[%rd3], %rs5;
	st.local.u8 	[%rd18], %rs4;
	{ // callseq 0, 0
	.param .b64 param0;
	st.param.b64 	[param0], %rd11;
	.param .b32 param1;
	st.param.b32 	[param1], %r1;
	.param .b32 param2;
	st.param.b32 	[param2], %r16;
	.param .b32 param3;
	st.param.b32 	[param3], %r17;
	.param .b64 param4;
	st.param.b64 	[param4], %rd12;
	.param .b64 param5;
	st.param.b64 	[param5], %rd13;
	.param .b64 param6;
	st.param.b64 	[param6], %rd14;
	call.uni 
	_Z14permute_devicePciiiPilS0_, 
	(
	param0, 
	param1, 
	param2, 
	param3, 
	param4, 
	param5, 
	param6
	);
	} // callseq 0
	ld.local.u8 	%rs6, [%rd3];
	ld.local.u8 	%rs7, [%rd18];
	st.local.u8 	[%rd3], %rs7;
	st.local.u8 	[%rd18], %rs6;
	add.s32 	%r34, %r34, 1;
	add.s32 	%r32, %r32, 1;
	setp.ne.s32 	%p4, %r32, 0;
	@%p4 bra 	$L__BB0_4;
$L__BB0_5:
	setp.lt.u32 	%p5, %r18, 3;
	@%p5 bra 	$L__BB0_13;
	sub.s32 	%r36, %r34, %r16;
	add.s32 	%r35, %r34, -1;
$L__BB0_7:
	add.s32 	%r21, %r35, 1;
	cvt.s64.s32 	%rd19, %r21;
	add.s64 	%rd20, %rd1, %rd19;
	ld.local.u8 	%rs8, [%rd3];
	ld.local.u8 	%rs9, [%rd20];
	st.local.u8 	[%rd3], %rs9;
	st.local.u8 	[%rd20], %rs8;
	{ // callseq 1, 0
	.param .b64 param0;
	st.param.b64 	[param0], %rd11;
	.param .b32 param1;
	st.param.b32 	[param1], %r1;
	.param .b32 param2;
	st.param.b32 	[param2], %r16;
	.param .b32 param3;
	st.param.b32 	[param3], %r17;
	.param .b64 param4;
	st.param.b64 	[param4], %rd12;
	.param .b64 param5;
	st.param.b64 	[param5], %rd13;
	.param .b64 param6;
	st.param.b64 	[param6], %rd14;
	call.uni 
	_Z14permute_devicePciiiPilS0_, 
	(
	param0, 
	param1, 
	param2, 
	param3, 
	param4, 
	param5, 
	param6
	);
	} // callseq 1
	ld.local.u8 	%rs10, [%rd3];
	ld.local.u8 	%rs11, [%rd20];
	st.local.u8 	[%rd3], %rs11;
	st.local.u8 	[%rd20], %rs10;
	ld.local.u8 	%rs12, [%rd3];
	ld.local.u8 	%rs13, [%rd20+1];
	st.local.u8 	[%rd3], %rs13;
	st.local.u8 	[%rd20+1], %rs12;
	{ // callseq 2, 0
	.param .b64 param0;
	st.param.b64 	[param0], %rd11;
	.param .b32 param1;
	st.param.b32 	[param1], %r1;
	.param .b32 param2;
	st.param.b32 	[param2], %r16;
	.param .b32 param3;
	st.param.b32 	[param3], %r17;
	.param .b64 param4;
	st.param.b64 	[param4], %rd12;
	.param .b64 param5;
	st.param.b64 	[param5], %rd13;
	.param .b64 param6;
	st.param.b64 	[param6], %rd14;
	call.uni 
	_Z14permute_devicePciiiPilS0_, 
	(
	param0, 
	param1, 
	param2, 
	param3, 
	param4, 
	param5, 
	param6
	);
	} // callseq 2
	ld.local.u8 	%rs14, [%rd3];
	ld.local.u8 	%rs15, [%rd20+1];
	st.local.u8 	[%rd3], %rs15;
	st.local.u8 	[%rd20+1], %rs14;
	ld.local.u8 	%rs16, [%rd3];
	ld.local.u8 	%rs17, [%rd20+2];
	st.local.u8 	[%rd3], %rs17;
	st.local.u8 	[%rd20+2], %rs16;
	{ // callseq 3, 0
	.param .b64 param0;
	st.param.b64 	[param0], %rd11;
	.param .b32 param1;
	st.param.b32 	[param1], %r1;
	.param .b32 param2;
	st.param.b32 	[param2], %r16;
	.param .b32 param3;
	st.param.b32 	[param3], %r17;
	.param .b64 param4;
	st.param.b64 	[param4], %rd12;
	.param .b64 param5;
	st.param.b64 	[param5], %rd13;
	.param .b64 param6;
	st.param.b64 	[param6], %rd14;
	call.uni 
	_Z14permute_devicePciiiPilS0_, 
	(
	param0, 
	param1, 
	param2, 
	param3, 
	param4, 
	param5, 
	param6
	);
	} // callseq 3
	ld.local.u8 	%rs18, [%rd3];
	ld.local.u8 	%rs19, [%rd20+2];
	st.local.u8 	[%rd3], %rs19;
	st.local.u8 	[%rd20+2], %rs18;
	ld.local.u8 	%rs20, [%rd3];
	ld.local.u8 	%rs21, [%rd20+3];
	st.local.u8 	[%rd3], %rs21;
	st.local.u8 	[%rd20+3], %rs20;
	{ // callseq 4, 0
	.param .b64 param0;
	st.param.b64 	[param0], %rd11;
	.param .b32 param1;
	st.param.b32 	[param1], %r1;
	.param .b32 param2;
	st.param.b32 	[param2], %r16;
	.param .b32 param3;
	st.param.b32 	[param3], %r17;
	.param .b64 param4;
	st.param.b64 	[param4], %rd12;
	.param .b64 param5;
	st.param.b64 	[param5], %rd13;
	.param .b64 param6;
	st.param.b64 	[param6], %rd14;
	call.uni 
	_Z14permute_devicePciiiPilS0_, 
	(
	param0, 
	param1, 
	param2, 
	param3, 
	param4, 
	param5, 
	param6
	);
	} // callseq 4
	ld.local.u8 	%rs22, [%rd3];
	ld.local.u8 	%rs23, [%rd20+3];
	st.local.u8 	[%rd3], %rs23;
	st.local.u8 	[%rd20+3], %rs22;
	add.s32 	%r36, %r36, 4;
	add.s32 	%r35, %r35, 4;
	setp.ne.s32 	%p6, %r36, 1;
	@%p6 bra 	$L__BB0_7;
	bra.uni 	$L__BB0_13;
$L__BB0_8:
	cvta.to.local.u64 	%rd22, %rd12;
	add.s64 	%rd38, %rd1, -1;
	add.s64 	%rd5, %rd11, -1;
	ld.local.u32 	%r22, [%rd22];
	st.local.v2.u32 	[%rd2], {%r22, %r17};
	st.local.u64 	[%rd2+8], %rd5;
	mov.u64 	%rd23, $str;
	cvta.global.u64 	%rd24, %rd23;
	{ // callseq 5, 0
	.param .b64 param0;
	st.param.b64 	[param0], %rd24;
	.param .b64 param1;
	st.param.b64 	[param1], %rd15;
	.param .b32 retval0;
	call.uni (retval0), 
	vprintf, 
	(
	param0, 
	param1
	);
	ld.param.b32 	%r23, [retval0];
	} // callseq 5
	ld.local.u32 	%r25, [%rd22];
	add.s32 	%r26, %r25, 1;
	st.local.u32 	[%rd22], %r26;
	ld.local.u8 	%rs24, [%rd1+-1];
	setp.eq.s16 	%p7, %rs24, 0;
	mov.b64 	%rd39, 5381;
	@%p7 bra 	$L__BB0_11;
	mov.b64 	%rd39, 5381;
$L__BB0_10:
	add.s64 	%rd8, %rd38, 1;
	shl.b64 	%rd27, %rd39, 5;
	add.s64 	%rd28, %rd27, %rd39;
	cvt.u64.u16 	%rd29, %rs24;
	cvt.s64.s8 	%rd30, %rd29;
	add.s64 	%rd39, %rd28, %rd30;
	ld.local.u8 	%rs24, [%rd38+1];
	setp.ne.s16 	%p8, %rs24, 0;
	mov.u64 	%rd38, %rd8;
	@%p8 bra 	$L__BB0_10;
$L__BB0_11:
	setp.ne.s64 	%p9, %rd39, %rd13;
	@%p9 bra 	$L__BB0_13;
	st.local.u64 	[%rd2], %rd13;
	mov.u64 	%rd31, $str$1;
	cvta.global.u64 	%rd32, %rd31;
	{ // callseq 6, 0
	.param .b64 param0;
	st.param.b64 	[param0], %rd32;
	.param .b64 param1;
	st.param.b64 	[param1], %rd15;
	.param .b32 retval0;
	call.uni (retval0), 
	vprintf, 
	(
	param0, 
	param1
	);
	ld.param.b32 	%r27, [retval0];
	} // callseq 6
	st.local.u64 	[%rd2], %rd5;
	mov.u64 	%rd34, $str$2;
	cvta.global.u64 	%rd35, %rd34;
	{ // callseq 7, 0
	.param .b64 param0;
	st.param.b64 	[param0], %rd35;
	.param .b64 param1;
	st.param.b64 	[param1], %rd15;
	.param .b32 retval0;
	call.uni (retval0), 
	vprintf, 
	(
	param0, 
	param1
	);
	ld.param.b32 	%r29, [retval0];
	} // callseq 7
	cvta.to.global.u64 	%rd36, %rd14;
	mov.b32 	%r31, 1;
	st.global.u32 	[%rd36], %r31;
$L__BB0_13:
	ret;

}
	// .globl	_Z2q4PclPiS0_
.visible .entry _Z2q4PclPiS0_(
	.param .u64 .ptr .align 1 _Z2q4PclPiS0__param_0,
	.param .u64 _Z2q4PclPiS0__param_1,
	.param .u64 .ptr .align 1 _Z2q4PclPiS0__param_2,
	.param .u64 .ptr .align 1 _Z2q4PclPiS0__param_3
)
{
	.local .align 8 .b8 	__local_depot1[32];
	.reg .b64 	%SP;
	.reg .b64 	%SPL;
	.reg .pred 	%p<9>;
	.reg .b16 	%rs<6>;
	.reg .b32 	%r<47>;
	.reg .b64 	%rd<46>;

	mov.u64 	%SPL, __local_depot1;
	cvta.local.u64 	%SP, %SPL;
	ld.param.u64 	%rd16, [_Z2q4PclPiS0__param_0];
	ld.param.u64 	%rd14, [_Z2q4PclPiS0__param_1];
	ld.param.u64 	%rd17, [_Z2q4PclPiS0__param_2];
	ld.param.u64 	%rd15, [_Z2q4PclPiS0__param_3];
	cvta.to.global.u64 	%rd1, %rd16;
	cvta.to.global.u64 	%rd18, %rd17;
	add.u64 	%rd19, %SP, 0;
	add.u64 	%rd44, %SPL, 0;
	mov.u32 	%r22, %tid.x;
	mul.wide.u32 	%rd20, %r22, 4;
	add.s64 	%rd21, %rd18, %rd20;
	ld.global.u32 	%r45, [%rd21];
	ld.global.u32 	%r2, [%rd21+4];
	add.s32 	%r46, %r45, 1;
	setp.ge.s32 	%p1, %r46, %r2;
	@%p1 bra 	$L__BB1_8;
	not.b32 	%r24, %r45;
	add.s32 	%r4, %r2, %r24;
	sub.s32 	%r25, %r2, %r45;
	add.s32 	%r26, %r25, -2;
	and.b32  	%r5, %r4, 3;
	setp.lt.u32 	%p2, %r26, 3;
	mov.b32 	%r41, 0;
	@%p2 bra 	$L__BB1_5;
	add.s64 	%rd3, %rd1, 1;
	and.b32  	%r41, %r4, -4;
	neg.s32 	%r44, %r41;
	mov.u64 	%rd42, %rd44;
$L__BB1_3:
	cvt.s64.s32 	%rd22, %r46;
	add.s64 	%rd23, %rd3, %rd22;
	ld.global.u8 	%r28, [%rd23+2];
	ld.global.u8 	%r29, [%rd23+1];
	prmt.b32 	%r30, %r29, %r28, 0x3340U;
	ld.global.u8 	%r31, [%rd23];
	ld.global.u8 	%r32, [%rd23+-1];
	prmt.b32 	%r33, %r32, %r31, 0x3340U;
	prmt.b32 	%r34, %r33, %r30, 0x5410U;
	st.local.u32 	[%rd42], %r34;
	add.s32 	%r46, %r46, 4;
	add.s32 	%r45, %r45, 4;
	add.s32 	%r44, %r44, 4;
	add.s64 	%rd42, %rd42, 4;
	setp.eq.s32 	%p3, %r44, 0;
	@%p3 bra 	$L__BB1_4;
	bra.uni 	$L__BB1_3;
$L__BB1_4:
	add.s32 	%r46, %r45, 1;
$L__BB1_5:
	setp.eq.s32 	%p4, %r5, 0;
	@%p4 bra 	$L__BB1_8;
	cvt.u64.u32 	%rd24, %r41;
	add.s64 	%rd41, %rd44, %rd24;
	neg.s32 	%r42, %r5;
$L__BB1_7:
	.pragma "nounroll";
	cvt.s64.s32 	%rd25, %r46;
	add.s64 	%rd26, %rd1, %rd25;
	ld.global.u8 	%rs4, [%rd26];
	st.local.u8 	[%rd41], %rs4;
	add.s32 	%r46, %r46, 1;
	add.s64 	%rd41, %rd41, 1;
	add.s32 	%r42, %r42, 1;
	setp.ne.s32 	%p5, %r42, 0;
	@%p5 bra 	$L__BB1_7;
$L__BB1_8:
	ld.local.u8 	%rs5, [%rd44];
	setp.eq.s16 	%p6, %rs5, 0;
	mov.b64 	%rd45, 5381;
	@%p6 bra 	$L__BB1_11;
	mov.b64 	%rd45, 5381;
$L__BB1_10:
	add.s64 	%rd11, %rd44, 1;
	shl.b64 	%rd29, %rd45, 5;
	add.s64 	%rd30, %rd29, %rd45;
	cvt.u64.u16 	%rd31, %rs5;
	cvt.s64.s8 	%rd32, %rd31;
	add.s64 	%rd45, %rd30, %rd32;
	ld.local.u8 	%rs5, [%rd44+1];
	setp.ne.s16 	%p7, %rs5, 0;
	mov.u64 	%rd44, %rd11;
	@%p7 bra 	$L__BB1_10;
$L__BB1_11:
	setp.ne.s64 	%p8, %rd45, %rd14;
	@%p8 bra 	$L__BB1_13;
	add.u64 	%rd33, %SP, 24;
	add.u64 	%rd34, %SPL, 24;
	st.local.u64 	[%rd34], %rd14;
	mov.u64 	%rd35, $str$1;
	cvta.global.u64 	%rd36, %rd35;
	{ // callseq 8, 0
	.param .b64 param0;
	st.param.b64 	[param0], %rd36;
	.param .b64 param1;
	st.param.b64 	[param1], %rd33;
	.param .b32 retval0;
	call.uni (retval0), 
	vprintf, 
	(
	param0, 
	param1
	);
	ld.param.b32 	%r35, [retval0];
	} // callseq 8
	st.local.u64 	[%rd34], %rd19;
	mov.u64 	%rd38, $str$2;
	cvta.global.u64 	%rd39, %rd38;
	{ // callseq 9, 0
	.param .b64 param0;
	st.param.b64 	[param0], %rd39;
	.param .b64 param1;
	st.param.b64 	[param1], %rd33;
	.param .b32 retval0;
	call.uni (retval0), 
	vprintf, 
	(
	param0, 
	param1
	);
	ld.param.b32 	%r37, [retval0];
	} // callseq 9
	cvta.to.global.u64 	%rd40, %rd15;
	mov.b32 	%r39, 1;
	st.global.u32 	[%rd40], %r39;
$L__BB1_13:
	ret;

}
	// .globl	_Z14permute_kernelPcilPi
.visible .entry _Z14permute_kernelPcilPi(
	.param .u64 .ptr .align 1 _Z14permute_kernelPcilPi_param_0,
	.param .u32 _Z14permute_kernelPcilPi_param_1,
	.param .u64 _Z14permute_kernelPcilPi_param_2,
	.param .u64 .ptr .align 1 _Z14permute_kernelPcilPi_param_3
)
{
	.local .align 4 .b8 	__local_depot2[24];
	.reg .b64 	%SP;
	.reg .b64 	%SPL;
	.reg .pred 	%p<11>;
	.reg .b16 	%rs<17>;
	.reg .b32 	%r<54>;
	.reg .b64 	%rd<42>;

	mov.u64 	%SPL, __local_depot2;
	cvta.local.u64 	%SP, %SPL;
	ld.param.u64 	%rd20, [_Z14permute_kernelPcilPi_param_0];
	ld.param.u32 	%r18, [_Z14permute_kernelPcilPi_param_1];
	ld.param.u64 	%rd17, [_Z14permute_kernelPcilPi_param_2];
	ld.param.u64 	%rd18, [_Z14permute_kernelPcilPi_param_3];
	cvta.to.global.u64 	%rd1, %rd20;
	add.u64 	%rd21, %SP, 0;
	add.u64 	%rd22, %SPL, 0;
	add.u64 	%rd23, %SP, 4;
	add.u64 	%rd2, %SPL, 4;
	mov.u32 	%r1, %tid.x;
	mov.b32 	%r19, 0;
	st.local.u32 	[%rd22], %r19;
	setp.lt.s32 	%p1, %r18, 1;
	mov.b64 	%rd41, 0;
	@%p1 bra 	$L__BB2_14;
	and.b32  	%r2, %r18, 15;
	setp.lt.u32 	%p2, %r18, 16;
	mov.b32 	%r51, 0;
	@%p2 bra 	$L__BB2_4;
	and.b32  	%r51, %r18, 2147483632;
	neg.s32 	%r49, %r51;
	add.s64 	%rd38, %rd1, 7;
	add.s64 	%rd37, %rd2, 8;
$L__BB2_3:
	.pragma "nounroll";
	ld.global.u8 	%r21, [%rd38+-4];
	ld.global.u8 	%r22, [%rd38+-5];
	prmt.b32 	%r23, %r22, %r21, 0x3340U;
	ld.global.u8 	%r24, [%rd38+-6];
	ld.global.u8 	%r25, [%rd38+-7];
	prmt.b32 	%r26, %r25, %r24, 0x3340U;
	prmt.b32 	%r27, %r26, %r23, 0x5410U;
	st.local.u32 	[%rd37+-8], %r27;
	ld.global.u8 	%r28, [%rd38];
	ld.global.u8 	%r29, [%rd38+-1];
	prmt.b32 	%r30, %r29, %r28, 0x3340U;
	ld.global.u8 	%r31, [%rd38+-2];
	ld.global.u8 	%r32, [%rd38+-3];
	prmt.b32 	%r33, %r32, %r31, 0x3340U;
	prmt.b32 	%r34, %r33, %r30, 0x5410U;
	st.local.u32 	[%rd37+-4], %r34;
	ld.global.u8 	%r35, [%rd38+4];
	ld.global.u8 	%r36, [%rd38+3];
	prmt.b32 	%r37, %r36, %r35, 0x3340U;
	ld.global.u8 	%r38, [%rd38+2];
	ld.global.u8 	%r39, [%rd38+1];
	prmt.b32 	%r40, %r39, %r38, 0x3340U;
	prmt.b32 	%r41, %r40, %r37, 0x5410U;
	st.local.u32 	[%rd37], %r41;
	ld.global.u8 	%r42, [%rd38+8];
	ld.global.u8 	%r43, [%rd38+7];
	prmt.b32 	%r44, %r43, %r42, 0x3340U;
	ld.global.u8 	%r45, [%rd38+6];
	ld.global.u8 	%r46, [%rd38+5];
	prmt.b32 	%r47, %r46, %r45, 0x3340U;
	prmt.b32 	%r48, %r47, %r44, 0x5410U;
	st.local.u32 	[%rd37+4], %r48;
	add.s32 	%r49, %r49, 16;
	add.s64 	%rd38, %rd38, 16;
	add.s64 	%rd37, %rd37, 16;
	setp.ne.s32 	%p3, %r49, 0;
	@%p3 bra 	$L__BB2_3;
$L__BB2_4:
	setp.eq.s32 	%p4, %r2, 0;
	@%p4 bra 	$L__BB2_13;
	and.b32  	%r8, %r18, 7;
	setp.lt.u32 	%p5, %r2, 8;
	@%p5 bra 	$L__BB2_7;
	cvt.u64.u32 	%rd24, %r51;
	add.s64 	%rd25, %rd1, %rd24;
	ld.global.u8 	%rs1, [%rd25];
	add.s64 	%rd26, %rd2, %rd24;
	st.local.u8 	[%rd26], %rs1;
	ld.global.u8 	%rs2, [%rd25+1];
	st.local.u8 	[%rd26+1], %rs2;
	ld.global.u8 	%rs3, [%rd25+2];
	st.local.u8 	[%rd26+2], %rs3;
	ld.global.u8 	%rs4, [%rd25+3];
	st.local.u8 	[%rd26+3], %rs4;
	ld.global.u8 	%rs5, [%rd25+4];
	st.local.u8 	[%rd26+4], %rs5;
	ld.global.u8 	%rs6, [%rd25+5];
	st.local.u8 	[%rd26+5], %rs6;
	ld.global.u8 	%rs7, [%rd25+6];
	st.local.u8 	[%rd26+6], %rs7;
	ld.global.u8 	%rs8, [%rd25+7];
	st.local.u8 	[%rd26+7], %rs8;
	add.s32 	%r51, %r51, 8;
$L__BB2_7:
	setp.eq.s32 	%p6, %r8, 0;
	@%p6 bra 	$L__BB2_13;
	and.b32  	%r11, %r18, 3;
	setp.lt.u32 	%p7, %r8, 4;
	@%p7 bra 	$L__BB2_10;
	cvt.u64.u32 	%rd27, %r51;
	add.s64 	%rd28, %rd1, %rd27;
	ld.global.u8 	%rs9, [%rd28];
	add.s64 	%rd29, %rd2, %rd27;
	st.local.u8 	[%rd29], %rs9;
	ld.global.u8 	%rs10, [%rd28+1];
	st.local.u8 	[%rd29+1], %rs10;
	ld.global.u8 	%rs11, [%rd28+2];
	st.local.u8 	[%rd29+2], %rs11;
	ld.global.u8 	%rs12, [%rd28+3];
	st.local.u8 	[%rd29+3], %rs12;
	add.s32 	%r51, %r51, 4;
$L__BB2_10:
	setp.eq.s32 	%p8, %r11, 0;
	@%p8 bra 	$L__BB2_13;
	cvt.u64.u32 	%rd30, %r51;
	add.s64 	%rd40, %rd2, %rd30;
	add.s64 	%rd39, %rd1, %rd30;
	neg.s32 	%r53, %r11;
$L__BB2_12:
	.pragma "nounroll";
	ld.global.u8 	%rs13, [%rd39];
	st.local.u8 	[%rd40], %rs13;
	add.s64 	%rd40, %rd40, 1;
	add.s64 	%rd39, %rd39, 1;
	add.s32 	%r53, %r53, 1;
	setp.ne.s32 	%p9, %r53, 0;
	@%p9 bra 	$L__BB2_12;
$L__BB2_13:
	cvt.u64.u32 	%rd41, %r18;
$L__BB2_14:
	add.s64 	%rd31, %rd2, %rd41;
	mov.b16 	%rs14, 0;
	st.local.u8 	[%rd31], %rs14;
	add.s32 	%r17, %r18, -1;
	setp.gt.u32 	%p10, %r1, %r17;
	@%p10 bra 	$L__BB2_16;
	cvt.u64.u32 	%rd32, %r1;
	add.s64 	%rd33, %rd2, %rd32;
	ld.local.u8 	%rs15, [%rd33];
	ld.local.u8 	%rs16, [%rd2];
	st.local.u8 	[%rd33], %rs16;
	st.local.u8 	[%rd2], %rs15;
	or.b64  	%rd35, %rd23, 1;
	{ // callseq 10, 0
	.param .b64 param0;
	st.param.b64 	[param0], %rd35;
	.param .b32 param1;
	st.param.b32 	[param1], 0;
	.param .b32 param2;
	st.param.b32 	[param2], %r17;
	.param .b32 param3;
	st.param.b32 	[param3], %r1;
	.param .b64 param4;
	st.param.b64 	[param4], %rd21;
	.param .b64 param5;
	st.param.b64 	[param5], %rd17;
	.param .b64 param6;
	st.param.b64 	[param6], %rd18;
	call.uni 
	_Z14permute_devicePciiiPilS0_, 
	(
	param0, 
	param1, 
	param2, 
	param3, 
	param4, 
	param5, 
	param6
	);
	} // callseq 10
$L__BB2_16:
	ret;

}


// ===== COMPILED SASS (sm_100) =====

	.target	sm_100

	.elftype	@"ET_EXEC"


//--------------------- .note.nv.tkinfo           --------------------------
	.section	.note.nv.tkinfo,"",@"SHT_NOTE"
	.sectionflags	@"SHF_NOTE_NV_TKINFO"
	.tkinfo
        /*0018*/ 	.word	0x00000002
        /*0030*/ 	.string	""
        /*0030*/ 	.string	"ptxas"
        /*0030*/ 	.string	"Cuda compilation tools, release 13.0, V13.0.88"
        /*0030*/ 	.string	"Build cuda_13.0.r13.0/compiler.36424714_0"
        /*0030*/ 	.string	"-arch sm_100 -m 64 "



//--------------------- .note.nv.cuinfo           --------------------------
	.section	.note.nv.cuinfo,"",@"SHT_NOTE"
	.sectionflags	@"SHF_NOTE_NV_CUINFO"
        /*0018*/ 	.short	0x0002
        /*001a*/ 	.short	0x0064
        /*001c*/ 	.short	0x0082
	.zero		2


//--------------------- .nv.info                  --------------------------
	.section	.nv.info,"",@"SHT_CUDA_INFO"
	.align	4


	//----- nvinfo : EIATTR_REGCOUNT
	.align		4
        /*0000*/ 	.byte	0x04, 0x2f
        /*0002*/ 	.short	(.L_4 - .L_3)
	.align		4
.L_3:
        /*0004*/ 	.word	index@(_Z2q4PclPiS0_)
        /*0008*/ 	.word	0x00000018


	//----- nvinfo : EIATTR_FRAME_SIZE
	.align		4
.L_4:
        /*000c*/ 	.byte	0x04, 0x11
        /*000e*/ 	.short	(.L_6 - .L_5)
	.align		4
.L_5:
        /*0010*/ 	.word	index@(_Z2q4PclPiS0_)
        /*0014*/ 	.word	0x00000020


	//----- nvinfo : EIATTR_REGCOUNT
	.align		4
.L_6:
        /*0018*/ 	.byte	0x04, 0x2f
        /*001a*/ 	.short	(.L_8 - .L_7)
	.align		4
.L_7:
        /*001c*/ 	.word	index@(_Z14permute_kernelPcilPi)
        /*0020*/ 	.word	0x00000030


	//----- nvinfo : EIATTR_FRAME_SIZE
	.align		4
.L_8:
        /*0024*/ 	.byte	0x04, 0x11
        /*0026*/ 	.short	(.L_10 - .L_9)
	.align		4
.L_9:
        /*0028*/ 	.word	index@($_Z14permute_kernelPcilPi$_Z14permute_devicePciiiPilS0_)
        /*002c*/ 	.word	0x00000018


	//----- nvinfo : EIATTR_FRAME_SIZE
	.align		4
.L_10:
        /*0030*/ 	.byte	0x04, 0x11
        /*0032*/ 	.short	(.L_12 - .L_11)
	.align		4
.L_11:
        /*0034*/ 	.word	index@(_Z14permute_kernelPcilPi)
        /*0038*/ 	.word	0x00000018


	//----- nvinfo : EIATTR_MIN_STACK_SIZE
	.align		4
.L_12:
        /*003c*/ 	.byte	0x04, 0x12
        /*003e*/ 	.short	(.L_14 - .L_13)
	.align		4
.L_13:
        /*0040*/ 	.word	index@(_Z14permute_kernelPcilPi)
        /*0044*/ 	.word	0x00000018


	//----- nvinfo : EIATTR_MIN_STACK_SIZE
	.align		4
.L_14:
        /*0048*/ 	.byte	0x04, 0x12
        /*004a*/ 	.short	(.L_16 - .L_15)
	.align		4
.L_15:
        /*004c*/ 	.word	index@(_Z2q4PclPiS0_)
        /*0050*/ 	.word	0x00000020
.L_16:


//--------------------- .nv.compat                --------------------------
	.section	.nv.compat,"",@"SHT_CUDA_COMPAT_INFO"
	.align	4
        /*0000*/ 	.byte	0x02, 0x09, 0x00, 0x00, 0x02, 0x02, 0x01, 0x00, 0x02, 0x05, 0x05, 0x00, 0x03, 0x07, 0x01, 0x01
        /*0010*/ 	.byte	0x02, 0x03, 0x00, 0x00, 0x02, 0x06, 0x01, 0x00, 0x04, 0x0b, 0x08, 0x00, 0x09, 0x00, 0x00, 0x00
        /*0020*/ 	.byte	0x00, 0x00, 0x00, 0x00


//--------------------- .nv.info._Z14permute_kernelPcilPi --------------------------
	.section	.nv.info._Z14permute_kernelPcilPi,"",@"SHT_CUDA_INFO"
	.sectionflags	@""
	.align	4


	//----- nvinfo : EIATTR_CUDA_API_VERSION
	.align		4
        /*0000*/ 	.byte	0x04, 0x37
        /*0002*/ 	.short	(.L_18 - .L_17)
.L_17:
        /*0004*/ 	.word	0x00000082


	//----- nvinfo : EIATTR_KPARAM_INFO
	.align		4
.L_18:
        /*0008*/ 	.byte	0x04, 0x17
        /*000a*/ 	.short	(.L_20 - .L_19)
.L_19:
        /*000c*/ 	.word	0x00000000
        /*0010*/ 	.short	0x0003
        /*0012*/ 	.short	0x0018
        /*0014*/ 	.byte	0x00, 0xf5, 0x21, 0x00


	//----- nvinfo : EIATTR_KPARAM_INFO
	.align		4
.L_20:
        /*0018*/ 	.byte	0x04, 0x17
        /*001a*/ 	.short	(.L_22 - .L_21)
.L_21:
        /*001c*/ 	.word	0x00000000
        /*0020*/ 	.short	0x0002
        /*0022*/ 	.short	0x0010
        /*0024*/ 	.byte	0x00, 0xf0, 0x21, 0x00


	//----- nvinfo : EIATTR_KPARAM_INFO
	.align		4
.L_22:
        /*0028*/ 	.byte	0x04, 0x17
        /*002a*/ 	.short	(.L_24 - .L_23)
.L_23:
        /*002c*/ 	.word	0x00000000
        /*0030*/ 	.short	0x0001
        /*0032*/ 	.short	0x0008
        /*0034*/ 	.byte	0x00, 0xf0, 0x11, 0x00


	//----- nvinfo : EIATTR_KPARAM_INFO
	.align		4
.L_24:
        /*0038*/ 	.byte	0x04, 0x17
        /*003a*/ 	.short	(.L_26 - .L_25)
.L_25:
        /*003c*/ 	.word	0x00000000
        /*0040*/ 	.short	0x0000
        /*0042*/ 	.short	0x0000
        /*0044*/ 	.byte	0x00, 0xf5, 0x21, 0x00


	//----- nvinfo : EIATTR_SPARSE_MMA_MASK
	.align		4
.L_26:
        /*0048*/ 	.byte	0x03, 0x50
        /*004a*/ 	.short	0x0000


	//----- nvinfo : EIATTR_MAXREG_COUNT
	.align		4
        /*004c*/ 	.byte	0x03, 0x1b
        /*004e*/ 	.short	0x00ff


	//----- nvinfo : EIATTR_EXTERNS
	.align		4
        /*0050*/ 	.byte	0x04, 0x0f
        /*0052*/ 	.short	(.L_28 - .L_27)


	//   ....[0]....
	.align		4
.L_27:
        /*0054*/ 	.word	index@(vprintf)


	//----- nvinfo : EIATTR_MERCURY_ISA_VERSION
	.align		4
.L_28:
        /*0058*/ 	.byte	0x03, 0x5f
        /*005a*/ 	.short	0x0101


	//----- nvinfo : EIATTR_VRC_CTA_INIT_COUNT
	.align		4
        /*005c*/ 	.byte	0x02, 0x4a
	.zero		1
	.zero		1


	//----- nvinfo : EIATTR_SYSCALL_OFFSETS
	.align		4
        /*0060*/ 	.byte	0x04, 0x46
        /*0062*/ 	.short	(.L_30 - .L_29)


	//   ....[0]....
.L_29:
        /*0064*/ 	.word	0x00001600


	//   ....[1]....
        /*0068*/ 	.word	0x00001830


	//   ....[2]....
        /*006c*/ 	.word	0x000018d0


	//----- nvinfo : EIATTR_EXIT_INSTR_OFFSETS
	.align		4
.L_30:
        /*0070*/ 	.byte	0x04, 0x1c
        /*0072*/ 	.short	(.L_32 - .L_31)


	//   ....[0]....
.L_31:
        /*0074*/ 	.word	0x00000830


	//   ....[1]....
        /*0078*/ 	.word	0x00000950


	//----- nvinfo : EIATTR_CRS_STACK_SIZE
	.align		4
.L_32:
        /*007c*/ 	.byte	0x04, 0x1e
        /*007e*/ 	.short	(.L_34 - .L_33)
.L_33:
        /*0080*/ 	.word	0x00000000


	//----- nvinfo : EIATTR_CBANK_PARAM_SIZE
	.align		4
.L_34:
        /*0084*/ 	.byte	0x03, 0x19
        /*0086*/ 	.short	0x0020


	//----- nvinfo : EIATTR_PARAM_CBANK
	.align		4
        /*0088*/ 	.byte	0x04, 0x0a
        /*008a*/ 	.short	(.L_36 - .L_35)
	.align		4
.L_35:
        /*008c*/ 	.word	index@(.nv.constant0._Z14permute_kernelPcilPi)
        /*0090*/ 	.short	0x0380
        /*0092*/ 	.short	0x0020


	//----- nvinfo : EIATTR_SW_WAR
	.align		4
.L_36:
        /*0094*/ 	.byte	0x04, 0x36
        /*0096*/ 	.short	(.L_38 - .L_37)
.L_37:
        /*0098*/ 	.word	0x00000008
.L_38:


//--------------------- .nv.info._Z2q4PclPiS0_    --------------------------
	.section	.nv.info._Z2q4PclPiS0_,"",@"SHT_CUDA_INFO"
	.sectionflags	@""
	.align	4


	//----- nvinfo : EIATTR_CUDA_API_VERSION
	.align		4
        /*0000*/ 	.byte	0x04, 0x37
        /*0002*/ 	.short	(.L_40 - .L_39)
.L_39:
        /*0004*/ 	.word	0x00000082


	//----- nvinfo : EIATTR_KPARAM_INFO
	.align		4
.L_40:
        /*0008*/ 	.byte	0x04, 0x17
        /*000a*/ 	.short	(.L_42 - .L_41)
.L_41:
        /*000c*/ 	.word	0x00000000
        /*0010*/ 	.short	0x0003
        /*0012*/ 	.short	0x0018
        /*0014*/ 	.byte	0x00, 0xf5, 0x21, 0x00


	//----- nvinfo : EIATTR_KPARAM_INFO
	.align		4
.L_42:
        /*0018*/ 	.byte	0x04, 0x17
        /*001a*/ 	.short	(.L_44 - .L_43)
.L_43:
        /*001c*/ 	.word	0x00000000
        /*0020*/ 	.short	0x0002
        /*0022*/ 	.short	0x0010
        /*0024*/ 	.byte	0x00, 0xf5, 0x21, 0x00


	//----- nvinfo : EIATTR_KPARAM_INFO
	.align		4
.L_44:
        /*0028*/ 	.byte	0x04, 0x17
        /*002a*/ 	.short	(.L_46 - .L_45)
.L_45:
        /*002c*/ 	.word	0x00000000
        /*0030*/ 	.short	0x0001
        /*0032*/ 	.short	0x0008
        /*0034*/ 	.byte	0x00, 0xf0, 0x21, 0x00


	//----- nvinfo : EIATTR_KPARAM_INFO
	.align		4
.L_46:
        /*0038*/ 	.byte	0x04, 0x17
        /*003a*/ 	.short	(.L_48 - .L_47)
.L_47:
        /*003c*/ 	.word	0x00000000
        /*0040*/ 	.short	0x0000
        /*0042*/ 	.short	0x0000
        /*0044*/ 	.byte	0x00, 0xf5, 0x21, 0x00


	//----- nvinfo : EIATTR_SPARSE_MMA_MASK
	.align		4
.L_48:
        /*0048*/ 	.byte	0x03, 0x50
        /*004a*/ 	.short	0x0000


	//----- nvinfo : EIATTR_MAXREG_COUNT
	.align		4
        /*004c*/ 	.byte	0x03, 0x1b
        /*004e*/ 	.short	0x00ff


	//----- nvinfo : EIATTR_EXTERNS
	.align		4
        /*0050*/ 	.byte	0x04, 0x0f
        /*0052*/ 	.short	(.L_50 - .L_49)


	//   ....[0]....
	.align		4
.L_49:
        /*0054*/ 	.word	index@(vprintf)


	//----- nvinfo : EIATTR_MERCURY_ISA_VERSION
	.align		4
.L_50:
        /*0058*/ 	.byte	0x03, 0x5f
        /*005a*/ 	.short	0x0101


	//----- nvinfo : EIATTR_VRC_CTA_INIT_COUNT
	.align		4
        /*005c*/ 	.byte	0x02, 0x4a
	.zero		1
	.zero		1


	//----- nvinfo : EIATTR_SYSCALL_OFFSETS
	.align		4
        /*0060*/ 	.byte	0x04, 0x46
        /*0062*/ 	.short	(.L_52 - .L_51)


	//   ....[0]....
.L_51:
        /*0064*/ 	.word	0x00000630


	//   ....[1]....
        /*0068*/ 	.word	0x000006c0


	//----- nvinfo : EIATTR_EXIT_INSTR_OFFSETS
	.align		4
.L_52:
        /*006c*/ 	.byte	0x04, 0x1c
        /*006e*/ 	.short	(.L_54 - .L_53)


	//   ....[0]....
.L_53:
        /*0070*/ 	.word	0x00000560


	//   ....[1]....
        /*0074*/ 	.word	0x00000700


	//----- nvinfo : EIATTR_CRS_STACK_SIZE
	.align		4
.L_54:
        /*0078*/ 	.byte	0x04, 0x1e
        /*007a*/ 	.short	(.L_56 - .L_55)
.L_55:
        /*007c*/ 	.word	0x00000000


	//----- nvinfo : EIATTR_CBANK_PARAM_SIZE
	.align		4
.L_56:
        /*0080*/ 	.byte	0x03, 0x19
        /*0082*/ 	.short	0x0020


	//----- nvinfo : EIATTR_PARAM_CBANK
	.align		4
        /*0084*/ 	.byte	0x04, 0x0a
        /*0086*/ 	.short	(.L_58 - .L_57)
	.align		4
.L_57:
        /*0088*/ 	.word	index@(.nv.constant0._Z2q4PclPiS0_)
        /*008c*/ 	.short	0x0380
        /*008e*/ 	.short	0x0020


	//----- nvinfo : EIATTR_SW_WAR
	.align		4
.L_58:
        /*0090*/ 	.byte	0x04, 0x36
        /*0092*/ 	.short	(.L_60 - .L_59)
.L_59:
        /*0094*/ 	.word	0x00000008
.L_60:


//--------------------- .nv.callgraph             --------------------------
	.section	.nv.callgraph,"",@"SHT_CUDA_CALLGRAPH"
	.align	4
	.sectionentsize	8
	.align		4
        /*0000*/ 	.word	0x00000000
	.align		4
        /*0004*/ 	.word	0xffffffff
	.align		4
        /*0008*/ 	.word	index@(_Z14permute_kernelPcilPi)
	.align		4
        /*000c*/ 	.word	index@(vprintf)
	.align		4
        /*0010*/ 	.word	index@(_Z2q4PclPiS0_)
	.align		4
        /*0014*/ 	.word	index@(vprintf)
	.align		4
        /*0018*/ 	.word	0x00000000
	.align		4
        /*001c*/ 	.word	0xfffffffe
	.align		4
        /*0020*/ 	.word	0x00000000
	.align		4
        /*0024*/ 	.word	0xfffffffd
	.align		4
        /*0028*/ 	.word	0x00000000
	.align		4
        /*002c*/ 	.word	0xfffffffc


//--------------------- .nv.constant4             --------------------------
	.section	.nv.constant4,"a",@progbits
	.align	8
	.align		8
.nv.constant4:
        /*0000*/ 	.dword	vprintf
	.align		8
        /*0008*/ 	.dword	$str
	.align		8
        /*0010*/ 	.dword	$str$1
	.align		8
        /*0018*/ 	.dword	$str$2


//--------------------- .text._Z14permute_kernelPcilPi --------------------------
	.section	.text._Z14permute_kernelPcilPi,"ax",@progbits
	.align	128
        .global         _Z14permute_kernelPcilPi
        .type           _Z14permute_kernelPcilPi,@function
        .size           _Z14permute_kernelPcilPi,(.L_x_36 - _Z14permute_kernelPcilPi)
        .other          _Z14permute_kernelPcilPi,@"STO_CUDA_ENTRY STV_DEFAULT"
_Z14permute_kernelPcilPi:
.text._Z14permute_kernelPcilPi:
[----:B------:R-:W0:Y:S01]  /*0000*/  LDC R1, c[0x0][0x37c] ;  /* 0x0000df00ff017b82 */ /* 0x000e220000000800 */
[----:B------:R-:W1:Y:S01]  /*0010*/  LDCU UR6, c[0x0][0x388] ;  /* 0x00007100ff0677ac */ /* 0x000e620008000800 */
[----:B0-----:R-:W-:Y:S01]  /*0020*/  VIADD R1, R1, 0xffffffe8 ;  /* 0xffffffe801017836 */ /* 0x001fe20000000000 */
[----:B------:R-:W0:Y:S01]  /*0030*/  S2R R8, SR_TID.X ;  /* 0x0000000000087919 */ /* 0x000e220000002100 */
[----:B------:R-:W-:Y:S01]  /*0040*/  IMAD.MOV.U32 R0, RZ, RZ, RZ ;  /* 0x000000ffff007224 */ /* 0x000fe200078e00ff */
[----:B------:R-:W2:Y:S02]  /*0050*/  LDCU UR4, c[0x0][0x2f8] ;  /* 0x00005f00ff0477ac */ /* 0x000ea40008000800 */
[----:B------:R3:W-:Y:S01]  /*0060*/  STL [R1], RZ ;  /* 0x000000ff01007387 */ /* 0x0007e20000100800 */
[----:B------:R-:W4:Y:S01]  /*0070*/  LDCU UR5, c[0x0][0x2fc] ;  /* 0x00005f80ff0577ac */ /* 0x000f220008000800 */
[----:B-1----:R-:W-:Y:S01]  /*0080*/  UISETP.GE.AND UP0, UPT, UR6, 0x1, UPT ;  /* 0x000000010600788c */ /* 0x002fe2000bf06270 */
[----:B--2---:R-:W-:-:S04]  /*0090*/  IADD3 R10, P0, PT, R1, UR4, RZ ;  /* 0x00000004010a7c10 */ /* 0x004fc8000ff1e0ff */
[----:B------:R-:W-:Y:S01]  /*00a0*/  IADD3 R4, P1, PT, R10, 0x4, RZ ;  /* 0x000000040a047810 */ /* 0x000fe20007f3e0ff */
[----:B----4-:R-:W-:-:S05]  /*00b0*/  IMAD.X R11, RZ, RZ, UR5, P0 ;  /* 0x00000005ff0b7e24 */ /* 0x010fca00080e06ff */
[----:B------:R-:W-:Y:S01]  /*00c0*/  IADD3.X R5, PT, PT, RZ, R11, RZ, P1, !PT ;  /* 0x0000000bff057210 */ /* 0x000fe20000ffe4ff */
[----:B---3--:R-:W-:Y:S06]  /*00d0*/  BRA.U !UP0, `(.L_x_0) ;  /* 0x0000000508c47547 */ /* 0x008fec000b800000 */
[----:B------:R-:W-:Y:S01]  /*00e0*/  UISETP.GE.U32.AND UP1, UPT, UR6, 0x10, UPT ;  /* 0x000000100600788c */ /* 0x000fe2000bf26070 */
[----:B------:R-:W-:Y:S01]  /*00f0*/  IMAD.MOV.U32 R0, RZ, RZ, RZ ;  /* 0x000000ffff007224 */ /* 0x000fe200078e00ff */
[----:B------:R-:W-:Y:S01]  /*0100*/  ULOP3.LUT UR7, UR6, 0xf, URZ, 0xc0, !UPT ;  /* 0x0000000f06077892 */ /* 0x000fe2000f8ec0ff */
[----:B------:R-:W1:Y:S03]  /*0110*/  LDCU.64 UR10, c[0x0][0x358] ;  /* 0x00006b00ff0a77ac */ /* 0x000e660008000a00 */
[----:B------:R-:W-:-:S03]  /*0120*/  UISETP.NE.AND UP0, UPT, UR7, URZ, UPT ;  /* 0x000000ff0700728c */ /* 0x000fc6000bf05270 */
[----:B------:R-:W-:Y:S08]  /*0130*/  BRA.U !UP1, `(.L_x_1) ;  /* 0x0000000109bc7547 */ /* 0x000ff0000b800000 */
[----:B------:R-:W2:Y:S01]  /*0140*/  LDCU.64 UR4, c[0x0][0x380] ;  /* 0x00007000ff0477ac */ /* 0x000ea20008000a00 */
[----:B------:R-:W-:Y:S01]  /*0150*/  VIADD R26, R1, 0xc ;  /* 0x0000000c011a7836 */ /* 0x000fe20000000000 */
[----:B------:R-:W-:-:S04]  /*0160*/  ULOP3.LUT UR8, UR6, 0x7ffffff0, URZ, 0xc0, !UPT ;  /* 0x7ffffff006087892 */ /* 0x000fc8000f8ec0ff */
[----:B------:R-:W-:Y:S02]  /*0170*/  UIADD3 UR9, UPT, UPT, -UR8, URZ, URZ ;  /* 0x000000ff08097290 */ /* 0x000fe4000fffe1ff */
[----:B------:R-:W-:Y:S01]  /*0180*/  IMAD.U32 R0, RZ, RZ, UR8 ;  /* 0x00000008ff007e24 */ /* 0x000fe2000f8e00ff */
[----:B--2---:R-:W-:-:S04]  /*0190*/  UIADD3 UR4, UP1, UPT, UR4, 0x7, URZ ;  /* 0x0000000704047890 */ /* 0x004fc8000ff3e0ff */
[----:B------:R-:W-:Y:S02]  /*01a0*/  UIADD3.X UR5, UPT, UPT, URZ, UR5, URZ, UP1, !UPT ;  /* 0x00000005ff057290 */ /* 0x000fe40008ffe4ff */
[----:B------:R-:W-:-:S04]  /*01b0*/  MOV R2, UR4 ;  /* 0x0000000400027c02 */ /* 0x000fc80008000f00 */
[----:B------:R-:W-:-:S07]  /*01c0*/  IMAD.U32 R3, RZ, RZ, UR5 ;  /* 0x00000005ff037e24 */ /* 0x000fce000f8e00ff */
.L_x_2:
[----:B-1----:R-:W2:Y:S04]  /*01d0*/  LDG.E.U8 R6, desc[UR10][R2.64+-0x4] ;  /* 0xfffffc0a02067981 */ /* 0x002ea8000c1e1100 */
[----:B------:R-:W2:Y:S04]  /*01e0*/  LDG.E.U8 R7, desc[UR10][R2.64+-0x5] ;  /* 0xfffffb0a02077981 */ /* 0x000ea8000c1e1100 */
[----:B------:R-:W3:Y:S04]  /*01f0*/  LDG.E.U8 R9, desc[UR10][R2.64+-0x6] ;  /* 0xfffffa0a02097981 */ /* 0x000ee8000c1e1100 */
[----:B------:R-:W3:Y:S04]  /*0200*/  LDG.E.U8 R12, desc[UR10][R2.64+-0x7] ;  /* 0xfffff90a020c7981 */ /* 0x000ee8000c1e1100 */
[----:B------:R-:W4:Y:S04]  /*0210*/  LDG.E.U8 R13, desc[UR10][R2.64] ;  /* 0x0000000a020d7981 */ /* 0x000f28000c1e1100 */
[----:B------:R-:W4:Y:S04]  /*0220*/  LDG.E.U8 R14, desc[UR10][R2.64+-0x1] ;  /* 0xffffff0a020e7981 */ /* 0x000f28000c1e1100 */
[----:B------:R-:W5:Y:S04]  /*0230*/  LDG.E.U8 R15, desc[UR10][R2.64+-0x2] ;  /* 0xfffffe0a020f7981 */ /* 0x000f68000c1e1100 */
        /* <DEDUP_REMOVED lines=8> */
[----:B------:R1:W5:Y:S01]  /*02c0*/  LDG.E.U8 R24, desc[UR10][R2.64+0x5] ;  /* 0x0000050a02187981 */ /* 0x000362000c1e1100 */
[----:B------:R-:W-:-:S04]  /*02d0*/  UIADD3 UR9, UPT, UPT, UR9, 0x10, URZ ;  /* 0x0000001009097890 */ /* 0x000fc8000fffe0ff */
[----:B------:R-:W-:Y:S01]  /*02e0*/  UISETP.NE.AND UP1, UPT, UR9, URZ, UPT ;  /* 0x000000ff0900728c */ /* 0x000fe2000bf25270 */
[----:B-1----:R-:W-:-:S05]  /*02f0*/  IADD3 R2, P0, PT, R2, 0x10, RZ ;  /* 0x0000001002027810 */ /* 0x002fca0007f1e0ff */
[----:B------:R-:W-:Y:S01]  /*0300*/  IMAD.X R3, RZ, RZ, R3, P0 ;  /* 0x000000ffff037224 */ /* 0x000fe200000e0603 */
[----:B--2---:R-:W-:Y:S02]  /*0310*/  PRMT R6, R7, 0x3340, R6 ;  /* 0x0000334007067816 */ /* 0x004fe40000000006 */
[----:B---3--:R-:W-:-:S04]  /*0320*/  PRMT R9, R12, 0x3340, R9 ;  /* 0x000033400c097816 */ /* 0x008fc80000000009 */
[----:B------:R-:W-:Y:S02]  /*0330*/  PRMT R6, R9, 0x5410, R6 ;  /* 0x0000541009067816 */ /* 0x000fe40000000006 */
[----:B----4-:R-:W-:-:S03]  /*0340*/  PRMT R13, R14, 0x3340, R13 ;  /* 0x000033400e0d7816 */ /* 0x010fc6000000000d */
[----:B------:R-:W-:Y:S01]  /*0350*/  STL [R26+-0x8], R6 ;  /* 0xfffff8061a007387 */ /* 0x000fe20000100800 */
[----:B-----5:R-:W-:-:S04]  /*0360*/  PRMT R16, R16, 0x3340, R15 ;  /* 0x0000334010107816 */ /* 0x020fc8000000000f */
[----:B------:R-:W-:Y:S02]  /*0370*/  PRMT R13, R16, 0x5410, R13 ;  /* 0x00005410100d7816 */ /* 0x000fe4000000000d */
[----:B------:R-:W-:-:S03]  /*0380*/  PRMT R17, R18, 0x3340, R17 ;  /* 0x0000334012117816 */ /* 0x000fc60000000011 */
[----:B------:R-:W-:Y:S01]  /*0390*/  STL [R26+-0x4], R13 ;  /* 0xfffffc0d1a007387 */ /* 0x000fe20000100800 */
[----:B------:R-:W-:-:S04]  /*03a0*/  PRMT R20, R20, 0x3340, R19 ;  /* 0x0000334014147816 */ /* 0x000fc80000000013 */
[----:B------:R-:W-:Y:S02]  /*03b0*/  PRMT R17, R20, 0x5410, R17 ;  /* 0x0000541014117816 */ /* 0x000fe40000000011 */
[----:B------:R-:W-:-:S03]  /*03c0*/  PRMT R21, R22, 0x3340, R21 ;  /* 0x0000334016157816 */ /* 0x000fc60000000015 */
[----:B------:R-:W-:Y:S01]  /*03d0*/  STL [R26], R17 ;  /* 0x000000111a007387 */ /* 0x000fe20000100800 */
[----:B------:R-:W-:-:S04]  /*03e0*/  PRMT R24, R24, 0x3340, R23 ;  /* 0x0000334018187816 */ /* 0x000fc80000000017 */
[----:B------:R-:W-:-:S05]  /*03f0*/  PRMT R21, R24, 0x5410, R21 ;  /* 0x0000541018157816 */ /* 0x000fca0000000015 */
[----:B------:R1:W-:Y:S02]  /*0400*/  STL [R26+0x4], R21 ;  /* 0x000004151a007387 */ /* 0x0003e40000100800 */
[----:B-1----:R-:W-:Y:S01]  /*0410*/  VIADD R26, R26, 0x10 ;  /* 0x000000101a1a7836 */ /* 0x002fe20000000000 */
[----:B------:R-:W-:Y:S06]  /*0420*/  BRA.U UP1, `(.L_x_2) ;  /* 0xfffffffd01687547 */ /* 0x000fec000b83ffff */
.L_x_1:
[----:B------:R-:W-:Y:S01]  /*0430*/  IADD3 R19, PT, PT, R1, 0x4, RZ ;  /* 0x0000000401137810 */ /* 0x000fe20007ffe0ff */
[----:B------:R-:W-:Y:S06]  /*0440*/  BRA.U !UP0, `(.L_x_3) ;  /* 0x0000000108e47547 */ /* 0x000fec000b800000 */
[----:B------:R-:W-:Y:S02]  /*0450*/  UISETP.GE.U32.AND UP0, UPT, UR7, 0x8, UPT ;  /* 0x000000080700788c */ /* 0x000fe4000bf06070 */
[----:B------:R-:W-:-:S04]  /*0460*/  ULOP3.LUT UR5, UR6, 0x7, URZ, 0xc0, !UPT ;  /* 0x0000000706057892 */ /* 0x000fc8000f8ec0ff */
[----:B------:R-:W-:-:S03]  /*0470*/  UISETP.NE.AND UP1, UPT, UR5, URZ, UPT ;  /* 0x000000ff0500728c */ /* 0x000fc6000bf25270 */
[----:B------:R-:W-:Y:S08]  /*0480*/  BRA.U !UP0, `(.L_x_4) ;  /* 0x0000000108547547 */ /* 0x000ff0000b800000 */
[----:B------:R-:W2:Y:S02]  /*0490*/  LDCU.64 UR8, c[0x0][0x380] ;  /* 0x00007000ff0877ac */ /* 0x000ea40008000a00 */
[----:B--2---:R-:W-:-:S05]  /*04a0*/  IADD3 R2, P0, PT, R0, UR8, RZ ;  /* 0x0000000800027c10 */ /* 0x004fca000ff1e0ff */
[----:B------:R-:W-:-:S05]  /*04b0*/  IMAD.X R3, RZ, RZ, UR9, P0 ;  /* 0x00000009ff037e24 */ /* 0x000fca00080e06ff */
[----:B-1----:R-:W2:Y:S04]  /*04c0*/  LDG.E.U8 R6, desc[UR10][R2.64] ;  /* 0x0000000a02067981 */ /* 0x002ea8000c1e1100 */
[----:B------:R-:W3:Y:S04]  /*04d0*/  LDG.E.U8 R7, desc[UR10][R2.64+0x1] ;  /* 0x0000010a02077981 */ /* 0x000ee8000c1e1100 */
[----:B------:R-:W4:Y:S04]  /*04e0*/  LDG.E.U8 R9, desc[UR10][R2.64+0x2] ;  /* 0x0000020a02097981 */ /* 0x000f28000c1e1100 */
[----:B------:R-:W5:Y:S04]  /*04f0*/  LDG.E.U8 R12, desc[UR10][R2.64+0x3] ;  /* 0x0000030a020c7981 */ /* 0x000f68000c1e1100 */
[----:B------:R-:W5:Y:S04]  /*0500*/  LDG.E.U8 R13, desc[UR10][R2.64+0x4] ;  /* 0x0000040a020d7981 */ /* 0x000f68000c1e1100 */
[----:B------:R-:W5:Y:S04]  /*0510*/  LDG.E.U8 R14, desc[UR10][R2.64+0x5] ;  /* 0x0000050a020e7981 */ /* 0x000f68000c1e1100 */
[----:B------:R-:W5:Y:S04]  /*0520*/  LDG.E.U8 R15, desc[UR10][R2.64+0x6] ;  /* 0x0000060a020f7981 */ /* 0x000f68000c1e1100 */
[----:B------:R-:W5:Y:S01]  /*0530*/  LDG.E.U8 R16, desc[UR10][R2.64+0x7] ;  /* 0x0000070a02107981 */ /* 0x000f62000c1e1100 */
[----:B------:R-:W-:-:S02]  /*0540*/  IMAD.IADD R17, R1, 0x1, R0 ;  /* 0x0000000101117824 */ /* 0x000fc400078e0200 */
[----:B------:R-:W-:-:S03]  /*0550*/  VIADD R0, R0, 0x8 ;  /* 0x0000000800007836 */ /* 0x000fc60000000000 */
[----:B--2---:R2:W-:Y:S04]  /*0560*/  STL.U8 [R17+0x4], R6 ;  /* 0x0000040611007387 */ /* 0x0045e80000100000 */
[----:B---3--:R2:W-:Y:S04]  /*0570*/  STL.U8 [R17+0x5], R7 ;  /* 0x0000050711007387 */ /* 0x0085e80000100000 */
[----:B----4-:R2:W-:Y:S04]  /*0580*/  STL.U8 [R17+0x6], R9 ;  /* 0x0000060911007387 */ /* 0x0105e80000100000 */
[----:B-----5:R2:W-:Y:S04]  /*0590*/  STL.U8 [R17+0x7], R12 ;  /* 0x0000070c11007387 */ /* 0x0205e80000100000 */
[----:B------:R2:W-:Y:S04]  /*05a0*/  STL.U8 [R17+0x8], R13 ;  /* 0x0000080d11007387 */ /* 0x0005e80000100000 */
[----:B------:R2:W-:Y:S04]  /*05b0*/  STL.U8 [R17+0x9], R14 ;  /* 0x0000090e11007387 */ /* 0x0005e80000100000 */
[----:B------:R2:W-:Y:S04]  /*05c0*/  STL.U8 [R17+0xa], R15 ;  /* 0x00000a0f11007387 */ /* 0x0005e80000100000 */
[----:B------:R2:W-:Y:S02]  /*05d0*/  STL.U8 [R17+0xb], R16 ;  /* 0x00000b1011007387 */ /* 0x0005e40000100000 */
.L_x_4:
[----:B------:R-:W-:Y:S05]  /*05e0*/  BRA.U !UP1, `(.L_x_3) ;  /* 0x00000001097c7547 */ /* 0x000fea000b800000 */
[----:B------:R-:W-:Y:S02]  /*05f0*/  UISETP.GE.U32.AND UP0, UPT, UR5, 0x4, UPT ;  /* 0x000000040500788c */ /* 0x000fe4000bf06070 */
[----:B------:R-:W-:-:S04]  /*0600*/  ULOP3.LUT UR4, UR6, 0x3, URZ, 0xc0, !UPT ;  /* 0x0000000306047892 */ /* 0x000fc8000f8ec0ff */
[----:B------:R-:W-:-:S03]  /*0610*/  UISETP.NE.AND UP1, UPT, UR4, URZ, UPT ;  /* 0x000000ff0400728c */ /* 0x000fc6000bf25270 */
[----:B------:R-:W-:Y:S08]  /*0620*/  BRA.U !UP0, `(.L_x_5) ;  /* 0x0000000108347547 */ /* 0x000ff0000b800000 */
[----:B------:R-:W3:Y:S02]  /*0630*/  LDCU.64 UR8, c[0x0][0x380] ;  /* 0x00007000ff0877ac */ /* 0x000ee40008000a00 */
[----:B---3--:R-:W-:-:S04]  /*0640*/  IADD3 R2, P0, PT, R0, UR8, RZ ;  /* 0x0000000800027c10 */ /* 0x008fc8000ff1e0ff */
[----:B------:R-:W-:-:S05]  /*0650*/  IADD3.X R3, PT, PT, RZ, UR9, RZ, P0, !PT ;  /* 0x00000009ff037c10 */ /* 0x000fca00087fe4ff */
[----:B-12---:R-:W2:Y:S04]  /*0660*/  LDG.E.U8 R6, desc[UR10][R2.64] ;  /* 0x0000000a02067981 */ /* 0x006ea8000c1e1100 */
[----:B------:R-:W3:Y:S04]  /*0670*/  LDG.E.U8 R12, desc[UR10][R2.64+0x1] ;  /* 0x0000010a020c7981 */ /* 0x000ee8000c1e1100 */
[----:B------:R-:W4:Y:S04]  /*0680*/  LDG.E.U8 R14, desc[UR10][R2.64+0x2] ;  /* 0x0000020a020e7981 */ /* 0x000f28000c1e1100 */
[----:B------:R-:W5:Y:S01]  /*0690*/  LDG.E.U8 R16, desc[UR10][R2.64+0x3] ;  /* 0x0000030a02107981 */ /* 0x000f62000c1e1100 */
[----:B------:R-:W-:-:S02]  /*06a0*/  IMAD.IADD R7, R1, 0x1, R0 ;  /* 0x0000000101077824 */ /* 0x000fc400078e0200 */
[----:B------:R-:W-:-:S03]  /*06b0*/  VIADD R0, R0, 0x4 ;  /* 0x0000000400007836 */ /* 0x000fc60000000000 */
[----:B--2---:R1:W-:Y:S04]  /*06c0*/  STL.U8 [R7+0x4], R6 ;  /* 0x0000040607007387 */ /* 0x0043e80000100000 */
[----:B---3--:R1:W-:Y:S04]  /*06d0*/  STL.U8 [R7+0x5], R12 ;  /* 0x0000050c07007387 */ /* 0x0083e80000100000 */
[----:B----4-:R1:W-:Y:S04]  /*06e0*/  STL.U8 [R7+0x6], R14 ;  /* 0x0000060e07007387 */ /* 0x0103e80000100000 */
[----:B-----5:R1:W-:Y:S02]  /*06f0*/  STL.U8 [R7+0x7], R16 ;  /* 0x0000071007007387 */ /* 0x0203e40000100000 */
.L_x_5:
[----:B------:R-:W-:Y:S05]  /*0700*/  BRA.U !UP1, `(.L_x_3) ;  /* 0x0000000109347547 */ /* 0x000fea000b800000 */
[----:B------:R-:W3:Y:S01]  /*0710*/  LDCU.64 UR8, c[0x0][0x380] ;  /* 0x00007000ff0877ac */ /* 0x000ee20008000a00 */
[C---:B-12---:R-:W-:Y:S01]  /*0720*/  IMAD.IADD R7, R0.reuse, 0x1, R19 ;  /* 0x0000000100077824 */ /* 0x046fe200078e0213 */
[----:B------:R-:W-:Y:S01]  /*0730*/  UIADD3 UR4, UPT, UPT, -UR4, URZ, URZ ;  /* 0x000000ff04047290 */ /* 0x000fe2000fffe1ff */
[----:B---3--:R-:W-:-:S04]  /*0740*/  IADD3 R2, P0, PT, R0, UR8, RZ ;  /* 0x0000000800027c10 */ /* 0x008fc8000ff1e0ff */
[----:B------:R-:W-:-:S09]  /*0750*/  IADD3.X R3, PT, PT, RZ, UR9, RZ, P0, !PT ;  /* 0x00000009ff037c10 */ /* 0x000fd200087fe4ff */
.L_x_6:
[----:B------:R1:W2:Y:S01]  /*0760*/  LDG.E.U8 R0, desc[UR10][R2.64] ;  /* 0x0000000a02007981 */ /* 0x0002a2000c1e1100 */
[----:B------:R-:W-:-:S04]  /*0770*/  UIADD3 UR4, UPT, UPT, UR4, 0x1, URZ ;  /* 0x0000000104047890 */ /* 0x000fc8000fffe0ff */
[----:B------:R-:W-:Y:S01]  /*0780*/  UISETP.NE.AND UP0, UPT, UR4, URZ, UPT ;  /* 0x000000ff0400728c */ /* 0x000fe2000bf05270 */
[----:B-1----:R-:W-:-:S05]  /*0790*/  IADD3 R2, P0, PT, R2, 0x1, RZ ;  /* 0x0000000102027810 */ /* 0x002fca0007f1e0ff */
[----:B------:R-:W-:Y:S01]  /*07a0*/  IMAD.X R3, RZ, RZ, R3, P0 ;  /* 0x000000ffff037224 */ /* 0x000fe200000e0603 */
[----:B--2---:R1:W-:Y:S02]  /*07b0*/  STL.U8 [R7], R0 ;  /* 0x0000000007007387 */ /* 0x0043e40000100000 */
[----:B-1----:R-:W-:Y:S01]  /*07c0*/  VIADD R7, R7, 0x1 ;  /* 0x0000000107077836 */ /* 0x002fe20000000000 */
[----:B------:R-:W-:Y:S06]  /*07d0*/  BRA.U UP0, `(.L_x_6) ;  /* 0xfffffffd00e07547 */ /* 0x000fec000b83ffff */
.L_x_3:
[----:B------:R-:W-:-:S07]  /*07e0*/  MOV R0, UR6 ;  /* 0x0000000600007c02 */ /* 0x000fce0008000f00 */
.L_x_0:
[----:B------:R-:W-:Y:S01]  /*07f0*/  UIADD3 UR4, UPT, UPT, UR6, -0x1, URZ ;  /* 0xffffffff06047890 */ /* 0x000fe2000fffe0ff */
[----:B------:R-:W-:-:S05]  /*0800*/  IMAD.IADD R0, R1, 0x1, R0 ;  /* 0x0000000101007824 */ /* 0x000fca00078e0200 */
[----:B0-----:R-:W-:Y:S01]  /*0810*/  ISETP.GT.U32.AND P0, PT, R8, UR4, PT ;  /* 0x0000000408007c0c */ /* 0x001fe2000bf04070 */
[----:B------:R0:W-:-:S12]  /*0820*/  STL.U8 [R0+0x4], RZ ;  /* 0x000004ff00007387 */ /* 0x0001d80000100000 */
[----:B01----:R-:W-:Y:S05]  /*0830*/  @P0 EXIT ;  /* 0x000000000000094d */ /* 0x003fea0003800000 */
[----:B------:R-:W-:Y:S01]  /*0840*/  IMAD.IADD R3, R1, 0x1, R8 ;  /* 0x0000000101037824 */ /* 0x000fe200078e0208 */
[----:B------:R-:W3:Y:S01]  /*0850*/  LDL.U8 R2, [R1+0x4] ;  /* 0x0000040001027983 */ /* 0x000ee20000100000 */
[----:B------:R-:W0:Y:S03]  /*0860*/  LDCU.64 UR6, c[0x0][0x390] ;  /* 0x00007200ff0677ac */ /* 0x000e260008000a00 */
[----:B------:R-:W4:Y:S01]  /*0870*/  LDL.U8 R0, [R3+0x4] ;  /* 0x0000040003007983 */ /* 0x000f220000100000 */
[----:B------:R-:W1:Y:S01]  /*0880*/  LDCU.64 UR8, c[0x0][0x398] ;  /* 0x00007300ff0877ac */ /* 0x000e620008000a00 */
[----:B------:R-:W-:Y:S01]  /*0890*/  HFMA2 R21, -RZ, RZ, 0, 0 ;  /* 0x00000000ff157431 */ /* 0x000fe200000001ff */
[----:B------:R-:W-:Y:S01]  /*08a0*/  LOP3.LUT R4, R4, 0x1, RZ, 0xfc, !PT ;  /* 0x0000000104047812 */ /* 0x000fe200078efcff */
[----:B--2---:R-:W-:Y:S01]  /*08b0*/  IMAD.MOV.U32 R6, RZ, RZ, RZ ;  /* 0x000000ffff067224 */ /* 0x004fe200078e00ff */
[----:B------:R-:W-:Y:S01]  /*08c0*/  MOV R20, 0x950 ;  /* 0x0000095000147802 */ /* 0x000fe20000000f00 */
[----:B------:R-:W-:Y:S01]  /*08d0*/  IMAD.U32 R7, RZ, RZ, UR4 ;  /* 0x00000004ff077e24 */ /* 0x000fe2000f8e00ff */
[----:B0-----:R-:W-:Y:S01]  /*08e0*/  MOV R12, UR6 ;  /* 0x00000006000c7c02 */ /* 0x001fe20008000f00 */
[----:B------:R-:W-:-:S02]  /*08f0*/  IMAD.U32 R13, RZ, RZ, UR7 ;  /* 0x00000007ff0d7e24 */ /* 0x000fc4000f8e00ff */
[----:B-1----:R-:W-:Y:S01]  /*0900*/  IMAD.U32 R14, RZ, RZ, UR8 ;  /* 0x00000008ff0e7e24 */ /* 0x002fe2000f8e00ff */
[----:B------:R-:W-:Y:S01]  /*0910*/  MOV R15, UR9 ;  /* 0x00000009000f7c02 */ /* 0x000fe20008000f00 */
[----:B---3--:R0:W-:Y:S04]  /*0920*/  STL.U8 [R3+0x4], R2 ;  /* 0x0000040203007387 */ /* 0x0081e80000100000 */
[----:B----4-:R0:W-:Y:S02]  /*0930*/  STL.U8 [R1+0x4], R0 ;  /* 0x0000040001007387 */ /* 0x0101e40000100000 */
[----:B0-----:R-:W-:Y:S05]  /*0940*/  CALL.REL.NOINC `($_Z14permute_kernelPcilPi$_Z14permute_devicePciiiPilS0_) ;  /* 0x0000000000047944 */ /* 0x001fea0003c00000 */
[----:B------:R-:W-:Y:S05]  /*0950*/  EXIT ;  /* 0x000000000000794d */ /* 0x000fea0003800000 */
        .type           $_Z14permute_kernelPcilPi$_Z14permute_devicePciiiPilS0_,@function
        .size           $_Z14permute_kernelPcilPi$_Z14permute_devicePciiiPilS0_,(.L_x_36 - $_Z14permute_kernelPcilPi$_Z14permute_devicePciiiPilS0_)
$_Z14permute_kernelPcilPi$_Z14permute_devicePciiiPilS0_:
[----:B------:R-:W-:Y:S02]  /*0960*/  IMAD.MOV.U32 R3, RZ, RZ, R1 ;  /* 0x000000ffff037224 */ /* 0x000fe400078e0001 */
[----:B------:R-:W-:-:S05]  /*0970*/  VIADD R1, R1, 0xffffff90 ;  /* 0xffffff9001017836 */ /* 0x000fca0000000000 */
[----:B------:R-:W-:-:S05]  /*0980*/  LOP3.LUT R1, R1, 0xfffffff0, RZ, 0xc0, !PT ;  /* 0xfffffff001017812 */ /* 0x000fca00078ec0ff */
[----:B------:R-:W-:Y:S04]  /*0990*/  STL [R1+0x54], R36 ;  /* 0x0000542401007387 */ /* 0x000fe80000100800 */
[----:B------:R-:W-:Y:S04]  /*09a0*/  STL [R1+0x50], R31 ;  /* 0x0000501f01007387 */ /* 0x000fe80000100800 */
[----:B------:R-:W-:Y:S04]  /*09b0*/  STL [R1+0x40], R27 ;  /* 0x0000401b01007387 */ /* 0x000fe80000100800 */
[----:B------:R-:W-:Y:S04]  /*09c0*/  STL [R1+0x3c], R26 ;  /* 0x00003c1a01007387 */ /* 0x000fe80000100800 */
[----:B------:R-:W-:Y:S04]  /*09d0*/  STL [R1+0x28], R21 ;  /* 0x0000281501007387 */ /* 0x000fe80000100800 */
[----:B------:R-:W-:Y:S04]  /*09e0*/  STL [R1+0x24], R20 ;  /* 0x0000241401007387 */ /* 0x000fe80000100800 */
[----:B------:R-:W-:Y:S04]  /*09f0*/  STL [R1+0x14], R16 ;  /* 0x0000141001007387 */ /* 0x000fe80000100800 */
[----:B------:R-:W-:Y:S04]  /*0a00*/  STL [R1+0x10], R2 ;  /* 0x0000100201007387 */ /* 0x000fe80000100800 */
[----:B------:R0:W-:Y:S04]  /*0a10*/  STL [R1+0x30], R23 ;  /* 0x0000301701007387 */ /* 0x0001e80000100800 */
[----:B------:R1:W-:Y:S04]  /*0a20*/  STL [R1+0x2c], R22 ;  /* 0x00002c1601007387 */ /* 0x0003e80000100800 */
[----:B------:R2:W-:Y:S01]  /*0a30*/  STL [R1+0x20], R19 ;  /* 0x0000201301007387 */ /* 0x0005e20000100800 */
[----:B0-----:R-:W0:Y:S05]  /*0a40*/  BMOV.32.CLEAR R23, B8 ;  /* 0x0000000008177355 */ /* 0x001e2a0000100000 */
[----:B-1----:R-:W1:Y:S05]  /*0a50*/  BMOV.32.CLEAR R22, B7 ;  /* 0x0000000007167355 */ /* 0x002e6a0000100000 */
[----:B--2---:R-:W2:Y:S05]  /*0a60*/  BMOV.32.CLEAR R19, B6 ;  /* 0x0000000006137355 */ /* 0x004eaa0000100000 */
[----:B------:R3:W-:Y:S04]  /*0a70*/  STL [R1+0x64], R45 ;  /* 0x0000642d01007387 */ /* 0x0007e80000100800 */
[----:B------:R4:W-:Y:S04]  /*0a80*/  STL [R1+0x60], R44 ;  /* 0x0000602c01007387 */ /* 0x0009e80000100800 */
[----:B------:R5:W-:Y:S01]  /*0a90*/  STL [R1+0x5c], R39 ;  /* 0x00005c2701007387 */ /* 0x000be20000100800 */
[----:B---3--:R-:W-:-:S03]  /*0aa0*/  IMAD.MOV.U32 R45, RZ, RZ, R13 ;  /* 0x000000ffff2d7224 */ /* 0x008fc600078e000d */
[----:B------:R3:W-:Y:S01]  /*0ab0*/  STL [R1+0x58], R38 ;  /* 0x0000582601007387 */ /* 0x0007e20000100800 */
[----:B----4-:R-:W-:-:S03]  /*0ac0*/  MOV R44, R12 ;  /* 0x0000000c002c7202 */ /* 0x010fc60000000f00 */
[----:B------:R4:W-:Y:S01]  /*0ad0*/  STL [R1+0x4c], R30 ;  /* 0x00004c1e01007387 */ /* 0x0009e20000100800 */
[----:B-----5:R-:W-:-:S03]  /*0ae0*/  MOV R39, R15 ;  /* 0x0000000f00277202 */ /* 0x020fc60000000f00 */
[----:B------:R5:W-:Y:S01]  /*0af0*/  STL [R1+0x48], R29 ;  /* 0x0000481d01007387 */ /* 0x000be20000100800 */
[----:B---3--:R-:W-:-:S03]  /*0b00*/  IMAD.MOV.U32 R38, RZ, RZ, R14 ;  /* 0x000000ffff267224 */ /* 0x008fc600078e000e */
[----:B------:R3:W-:Y:S01]  /*0b10*/  STL [R1+0x44], R28 ;  /* 0x0000441c01007387 */ /* 0x0007e20000100800 */
[----:B----4-:R-:W-:-:S03]  /*0b20*/  MOV R30, R7 ;  /* 0x00000007001e7202 */ /* 0x010fc60000000f00 */
[----:B------:R4:W-:Y:S01]  /*0b30*/  STL [R1+0x38], R25 ;  /* 0x0000381901007387 */ /* 0x0009e20000100800 */
[----:B-----5:R-:W-:-:S03]  /*0b40*/  IMAD.MOV.U32 R29, RZ, RZ, R10 ;  /* 0x000000ffff1d7224 */ /* 0x020fc600078e000a */
[----:B------:R5:W-:Y:S01]  /*0b50*/  STL [R1+0x34], R24 ;  /* 0x0000341801007387 */ /* 0x000be20000100800 */
[----:B---3--:R-:W-:-:S03]  /*0b60*/  IMAD.MOV.U32 R28, RZ, RZ, R11 ;  /* 0x000000ffff1c7224 */ /* 0x008fc600078e000b */
[----:B------:R3:W-:Y:S01]  /*0b70*/  STL [R1+0x1c], R18 ;  /* 0x00001c1201007387 */ /* 0x0007e20000100800 */
[----:B----4-:R-:W-:-:S03]  /*0b80*/  IMAD.MOV.U32 R25, RZ, RZ, R4 ;  /* 0x000000ffff197224 */ /* 0x010fc600078e0004 */
[----:B------:R4:W-:Y:S01]  /*0b90*/  STL [R1+0x18], R17 ;  /* 0x0000181101007387 */ /* 0x0009e20000100800 */
[----:B-----5:R-:W-:Y:S01]  /*0ba0*/  IMAD.MOV.U32 R24, RZ, RZ, R5 ;  /* 0x000000ffff187224 */ /* 0x020fe200078e0005 */
[----:B---3--:R-:W-:Y:S01]  /*0bb0*/  MOV R18, R3 ;  /* 0x0000000300127202 */ /* 0x008fe20000000f00 */
[----:B----4-:R-:W-:Y:S01]  /*0bc0*/  IMAD.MOV.U32 R17, RZ, RZ, R8 ;  /* 0x000000ffff117224 */ /* 0x010fe200078e0008 */
[----:B------:R-:W3:Y:S01]  /*0bd0*/  LDC R0, c[0x0][0x2f8] ;  /* 0x0000be00ff007b82 */ /* 0x000ee20000000800 */
[----:B------:R-:W4:Y:S01]  /*0be0*/  LDCU UR4, c[0x0][0x2fc] ;  /* 0x00005f80ff0477ac */ /* 0x000f220008000800 */
[----:B------:R-:W-:Y:S01]  /*0bf0*/  ISETP.NE.AND P0, PT, R30, R6, PT ;  /* 0x000000061e00720c */ /* 0x000fe20003f05270 */
[----:B------:R-:W-:Y:S01]  /*0c00*/  BSSY.RECONVERGENT B8, `(.L_x_7) ;  /* 0x00000d2000087945 */ /* 0x000fe20003800200 */
[----:B---3--:R-:W-:Y:S01]  /*0c10*/  IADD3 R31, P1, PT, R1, R0, RZ ;  /* 0x00000000011f7210 */ /* 0x008fe20007f3e0ff */
[----:B------:R-:W-:-:S03]  /*0c20*/  IMAD.IADD R2, R25, 0x1, -R0 ;  /* 0x0000000119027824 */ /* 0x000fc600078e0a00 */
[----:B----4-:R-:W-:-:S07]  /*0c30*/  IADD3.X R32, PT, PT, RZ, UR4, RZ, P1, !PT ;  /* 0x00000004ff207c10 */ /* 0x010fce0008ffe4ff */
[----:B012---:R-:W-:Y:S05]  /*0c40*/  @!P0 BRA `(.L_x_8) ;  /* 0x0000000800308947 */ /* 0x007fea0003800000 */
[----:B------:R-:W-:Y:S01]  /*0c50*/  IMAD.MOV.U32 R31, RZ, RZ, R6 ;  /* 0x000000ffff1f7224 */ /* 0x000fe200078e0006 */
[----:B------:R-:W-:Y:S04]  /*0c60*/  BSSY.RECONVERGENT B7, `(.L_x_9) ;  /* 0x0000089000077945 */ /* 0x000fe80003800200 */
[----:B------:R-:W-:-:S13]  /*0c70*/  ISETP.GE.AND P0, PT, R30, R31, PT ;  /* 0x0000001f1e00720c */ /* 0x000fda0003f06270 */
[----:B------:R-:W-:Y:S05]  /*0c80*/  @!P0 BRA `(.L_x_10) ;  /* 0x0000000800188947 */ /* 0x000fea0003800000 */
[----:B------:R-:W-:Y:S01]  /*0c90*/  IMAD.IADD R16, R30, 0x1, -R31 ;  /* 0x000000011e107824 */ /* 0x000fe200078e0a1f */
[----:B------:R-:W-:Y:S01]  /*0ca0*/  BSSY.RECONVERGENT B6, `(.L_x_11) ;  /* 0x0000023000067945 */ /* 0x000fe20003800200 */
[C---:B------:R-:W-:Y:S02]  /*0cb0*/  IMAD.IADD R27, R31.reuse, 0x1, R2 ;  /* 0x000000011f1b7824 */ /* 0x040fe400078e0202 */
[----:B------:R-:W-:Y:S01]  /*0cc0*/  VIADD R26, R31, 0x1 ;  /* 0x000000011f1a7836 */ /* 0x000fe20000000000 */
[----:B------:R-:W-:-:S04]  /*0cd0*/  IADD3 R0, PT, PT, R16, 0x1, RZ ;  /* 0x0000000110007810 */ /* 0x000fc80007ffe0ff */
[----:B------:R-:W-:-:S13]  /*0ce0*/  LOP3.LUT P0, R0, R0, 0x3, RZ, 0xc0, !PT ;  /* 0x0000000300007812 */ /* 0x000fda000780c0ff */
[----:B------:R-:W-:Y:S05]  /*0cf0*/  @!P0 BRA `(.L_x_12) ;  /* 0x0000000000748947 */ /* 0x000fea0003800000 */
[----:B------:R-:W-:-:S07]  /*0d00*/  IADD3 R36, PT, PT, -R0, RZ, RZ ;  /* 0x000000ff00247210 */ /* 0x000fce0007ffe1ff */
.L_x_13:
[----:B0-----:R-:W-:Y:S01]  /*0d10*/  IMAD.IADD R3, R31, 0x1, R2 ;  /* 0x000000011f037824 */ /* 0x001fe200078e0202 */
[----:B------:R-:W2:Y:S04]  /*0d20*/  LDL.U8 R0, [R27] ;  /* 0x000000001b007983 */ /* 0x000ea80000100000 */
[----:B------:R-:W3:Y:S01]  /*0d30*/  LDL.U8 R14, [R3] ;  /* 0x00000000030e7983 */ /* 0x000ee20000100000 */
[----:B------:R-:W-:Y:S01]  /*0d40*/  IMAD.MOV.U32 R4, RZ, RZ, R25 ;  /* 0x000000ffff047224 */ /* 0x000fe200078e0019 */
[----:B------:R-:W-:Y:S01]  /*0d50*/  MOV R5, R24 ;  /* 0x0000001800057202 */ /* 0x000fe20000000f00 */
[----:B------:R-:W-:Y:S01]  /*0d60*/  IMAD.MOV.U32 R6, RZ, RZ, R26 ;  /* 0x000000ffff067224 */ /* 0x000fe200078e001a */
[----:B------:R-:W-:Y:S01]  /*0d70*/  MOV R8, R17 ;  /* 0x0000001100087202 */ /* 0x000fe20000000f00 */
[----:B------:R-:W-:Y:S01]  /*0d80*/  IMAD.MOV.U32 R7, RZ, RZ, R30 ;  /* 0x000000ffff077224 */ /* 0x000fe200078e001e */
[----:B------:R-:W-:Y:S01]  /*0d90*/  MOV R12, R44 ;  /* 0x0000002c000c7202 */ /* 0x000fe20000000f00 */
[----:B------:R-:W-:Y:S01]  /*0da0*/  IMAD.MOV.U32 R10, RZ, RZ, R29 ;  /* 0x000000ffff0a7224 */ /* 0x000fe200078e001d */
[----:B------:R-:W-:Y:S01]  /*0db0*/  MOV R15, R39 ;  /* 0x00000027000f7202 */ /* 0x000fe20000000f00 */
[----:B------:R-:W-:Y:S01]  /*0dc0*/  IMAD.MOV.U32 R11, RZ, RZ, R28 ;  /* 0x000000ffff0b7224 */ /* 0x000fe200078e001c */
[----:B------:R-:W-:Y:S01]  /*0dd0*/  MOV R20, 0xe40 ;  /* 0x00000e4000147802 */ /* 0x000fe20000000f00 */
[----:B------:R-:W-:-:S02]  /*0de0*/  IMAD.MOV.U32 R13, RZ, RZ, R45 ;  /* 0x000000ffff0d7224 */ /* 0x000fc400078e002d */
[----:B------:R-:W-:Y:S01]  /*0df0*/  IMAD.MOV.U32 R21, RZ, RZ, 0x0 ;  /* 0x00000000ff157424 */ /* 0x000fe200078e00ff */
[----:B---3--:R0:W-:Y:S04]  /*0e00*/  STL.U8 [R27], R14 ;  /* 0x0000000e1b007387 */ /* 0x0081e80000100000 */
[----:B--2---:R1:W-:Y:S01]  /*0e10*/  STL.U8 [R3], R0 ;  /* 0x0000000003007387 */ /* 0x0043e20000100000 */
[----:B0-----:R-:W-:-:S07]  /*0e20*/  IMAD.MOV.U32 R14, RZ, RZ, R38 ;  /* 0x000000ffff0e7224 */ /* 0x001fce00078e0026 */
[----:B-1----:R-:W-:Y:S05]  /*0e30*/  CALL.REL.NOINC `($_Z14permute_kernelPcilPi$_Z14permute_devicePciiiPilS0_) ;  /* 0xfffffff800c87944 */ /* 0x002fea0003c3ffff */
[----:B------:R-:W-:Y:S01]  /*0e40*/  IMAD.IADD R3, R31, 0x1, R2 ;  /* 0x000000011f037824 */ /* 0x000fe200078e0202 */
[----:B------:R-:W2:Y:S04]  /*0e50*/  LDL.U8 R0, [R27] ;  /* 0x000000001b007983 */ /* 0x000ea80000100000 */
[----:B------:R-:W3:Y:S01]  /*0e60*/  LDL.U8 R4, [R3] ;  /* 0x0000000003047983 */ /* 0x000ee20000100000 */
[----:B------:R-:W-:-:S04]  /*0e70*/  IADD3 R36, PT, PT, R36, 0x1, RZ ;  /* 0x0000000124247810 */ /* 0x000fc80007ffe0ff */
[----:B------:R-:W-:Y:S01]  /*0e80*/  ISETP.NE.AND P0, PT, R36, RZ, PT ;  /* 0x000000ff2400720c */ /* 0x000fe20003f05270 */
[----:B------:R-:W-:Y:S01]  /*0e90*/  VIADD R31, R31, 0x1 ;  /* 0x000000011f1f7836 */ /* 0x000fe20000000000 */
[----:B---3--:R0:W-:Y:S04]  /*0ea0*/  STL.U8 [R27], R4 ;  /* 0x000000041b007387 */ /* 0x0081e80000100000 */
[----:B--2---:R0:W-:Y:S07]  /*0eb0*/  STL.U8 [R3], R0 ;  /* 0x0000000003007387 */ /* 0x0041ee0000100000 */
[----:B------:R-:W-:Y:S05]  /*0ec0*/  @P0 BRA `(.L_x_13) ;  /* 0xfffffffc00900947 */ /* 0x000fea000383ffff */
.L_x_12:
[----:B------:R-:W-:Y:S05]  /*0ed0*/  BSYNC.RECONVERGENT B6 ;  /* 0x0000000000067941 */ /* 0x000fea0003800200 */
.L_x_11:
[----:B------:R-:W-:-:S13]  /*0ee0*/  ISETP.GE.U32.AND P0, PT, R16, 0x3, PT ;  /* 0x000000031000780c */ /* 0x000fda0003f06070 */
[----:B------:R-:W-:Y:S05]  /*0ef0*/  @!P0 BRA `(.L_x_10) ;  /* 0x00000004007c8947 */ /* 0x000fea0003800000 */
[C---:B------:R-:W-:Y:S01]  /*0f00*/  IMAD.IADD R36, R31.reuse, 0x1, -R30 ;  /* 0x000000011f247824 */ /* 0x040fe200078e0a1e */
[----:B------:R-:W-:-:S07]  /*0f10*/  IADD3 R31, PT, PT, R31, -0x1, RZ ;  /* 0xffffffff1f1f7810 */ /* 0x000fce0007ffe0ff */
.L_x_14:
[----:B-1----:R-:W-:Y:S01]  /*0f20*/  IADD3 R16, PT, PT, R2, 0x1, R31 ;  /* 0x0000000102107810 */ /* 0x002fe20007ffe01f */
[----:B0-----:R-:W2:Y:S04]  /*0f30*/  LDL.U8 R3, [R27] ;  /* 0x000000001b037983 */ /* 0x001ea80000100000 */
[----:B------:R-:W3:Y:S01]  /*0f40*/  LDL.U8 R0, [R16] ;  /* 0x0000000010007983 */ /* 0x000ee20000100000 */
[----:B------:R-:W-:Y:S02]  /*0f50*/  HFMA2 R21, -RZ, RZ, 0, 0 ;  /* 0x00000000ff157431 */ /* 0x000fe400000001ff */
        /* <DEDUP_REMOVED lines=9> */
[----:B------:R-:W-:Y:S02]  /*0ff0*/  IMAD.MOV.U32 R12, RZ, RZ, R44 ;  /* 0x000000ffff0c7224 */ /* 0x000fe400078e002c */
[----:B------:R-:W-:Y:S02]  /*1000*/  IMAD.MOV.U32 R14, RZ, RZ, R38 ;  /* 0x000000ffff0e7224 */ /* 0x000fe400078e0026 */
[----:B------:R-:W-:Y:S01]  /*1010*/  IMAD.MOV.U32 R15, RZ, RZ, R39 ;  /* 0x000000ffff0f7224 */ /* 0x000fe200078e0027 */
[----:B---3--:R0:W-:Y:S04]  /*1020*/  STL.U8 [R27], R0 ;  /* 0x000000001b007387 */ /* 0x0081e80000100000 */
[----:B--2---:R0:W-:Y:S02]  /*1030*/  STL.U8 [R16], R3 ;  /* 0x0000000310007387 */ /* 0x0041e40000100000 */
[----:B0-----:R-:W-:Y:S05]  /*1040*/  CALL.REL.NOINC `($_Z14permute_kernelPcilPi$_Z14permute_devicePciiiPilS0_) ;  /* 0xfffffff800447944 */ /* 0x001fea0003c3ffff */
[----:B------:R-:W2:Y:S04]  /*1050*/  LDL.U8 R0, [R16] ;  /* 0x0000000010007983 */ /* 0x000ea80000100000 */
[----:B------:R-:W3:Y:S04]  /*1060*/  LDL.U8 R3, [R27] ;  /* 0x000000001b037983 */ /* 0x000ee80000100000 */
[----:B--2---:R-:W-:Y:S04]  /*1070*/  STL.U8 [R27], R0 ;  /* 0x000000001b007387 */ /* 0x004fe80000100000 */
[----:B---3--:R-:W-:Y:S04]  /*1080*/  STL.U8 [R16], R3 ;  /* 0x0000000310007387 */ /* 0x008fe80000100000 */
[----:B------:R-:W2:Y:S04]  /*1090*/  LDL.U8 R14, [R16+0x1] ;  /* 0x00000100100e7983 */ /* 0x000ea80000100000 */
[----:B------:R-:W3:Y:S01]  /*10a0*/  LDL.U8 R9, [R27] ;  /* 0x000000001b097983 */ /* 0x000ee20000100000 */
[----:B------:R-:W-:-:S02]  /*10b0*/  HFMA2 R21, -RZ, RZ, 0, 0 ;  /* 0x00000000ff157431 */ /* 0x000fc400000001ff */
        /* <DEDUP_REMOVED lines=8> */
[----:B------:R-:W-:Y:S02]  /*1140*/  IMAD.MOV.U32 R11, RZ, RZ, R28 ;  /* 0x000000ffff0b7224 */ /* 0x000fe400078e001c */
[----:B------:R-:W-:-:S02]  /*1150*/  IMAD.MOV.U32 R12, RZ, RZ, R44 ;  /* 0x000000ffff0c7224 */ /* 0x000fc400078e002c */
[----:B------:R-:W-:Y:S01]  /*1160*/  IMAD.MOV.U32 R15, RZ, RZ, R39 ;  /* 0x000000ffff0f7224 */ /* 0x000fe200078e0027 */
[----:B--2---:R0:W-:Y:S04]  /*1170*/  STL.U8 [R27], R14 ;  /* 0x0000000e1b007387 */ /* 0x0041e80000100000 */
[----:B---3--:R1:W-:Y:S01]  /*1180*/  STL.U8 [R16+0x1], R9 ;  /* 0x0000010910007387 */ /* 0x0083e20000100000 */
[----:B0-----:R-:W-:-:S07]  /*1190*/  IMAD.MOV.U32 R14, RZ, RZ, R38 ;  /* 0x000000ffff0e7224 */ /* 0x001fce00078e0026 */
[----:B-1----:R-:W-:Y:S05]  /*11a0*/  CALL.REL.NOINC `($_Z14permute_kernelPcilPi$_Z14permute_devicePciiiPilS0_) ;  /* 0xfffffff400ec7944 */ /* 0x002fea0003c3ffff */
[----:B------:R-:W2:Y:S04]  /*11b0*/  LDL.U8 R0, [R16+0x1] ;  /* 0x0000010010007983 */ /* 0x000ea80000100000 */
[----:B------:R-:W3:Y:S04]  /*11c0*/  LDL.U8 R3, [R27] ;  /* 0x000000001b037983 */ /* 0x000ee80000100000 */
[----:B--2---:R-:W-:Y:S04]  /*11d0*/  STL.U8 [R27], R0 ;  /* 0x000000001b007387 */ /* 0x004fe80000100000 */
[----:B---3--:R-:W-:Y:S04]  /*11e0*/  STL.U8 [R16+0x1], R3 ;  /* 0x0000010310007387 */ /* 0x008fe80000100000 */
        /* <DEDUP_REMOVED lines=41> */
[----:B------:R-:W3:Y:S01]  /*1480*/  LDL.U8 R3, [R27] ;  /* 0x000000001b037983 */ /* 0x000ee20000100000 */
[----:B------:R-:W-:Y:S02]  /*1490*/  VIADD R36, R36, 0x4 ;  /* 0x0000000424247836 */ /* 0x000fe40000000000 */
[----:B------:R-:W-:-:S03]  /*14a0*/  VIADD R31, R31, 0x4 ;  /* 0x000000041f1f7836 */ /* 0x000fc60000000000 */
[----:B------:R-:W-:Y:S01]  /*14b0*/  ISETP.NE.AND P0, PT, R36, 0x1, PT ;  /* 0x000000012400780c */ /* 0x000fe20003f05270 */
[----:B--2---:R1:W-:Y:S04]  /*14c0*/  STL.U8 [R27], R0 ;  /* 0x000000001b007387 */ /* 0x0043e80000100000 */
[----:B---3--:R1:W-:Y:S08]  /*14d0*/  STL.U8 [R16+0x3], R3 ;  /* 0x0000030310007387 */ /* 0x0083f00000100000 */
[----:B------:R-:W-:Y:S05]  /*14e0*/  @P0 BRA `(.L_x_14) ;  /* 0xfffffff8008c0947 */ /* 0x000fea000383ffff */
.L_x_10:
[----:B------:R-:W-:Y:S05]  /*14f0*/  BSYNC.RECONVERGENT B7 ;  /* 0x0000000000077941 */ /* 0x000fea0003800200 */
.L_x_9:
[----:B------:R-:W-:Y:S05]  /*1500*/  BRA `(.L_x_15) ;  /* 0x0000000400047947 */ /* 0x000fea0003800000 */
.L_x_8:
[----:B------:R-:W-:Y:S01]  /*1510*/  IADD3 R29, PT, PT, -R0, R29, RZ ;  /* 0x0000001d001d7210 */ /* 0x000fe20007ffe1ff */
[----:B------:R-:W0:Y:S04]  /*1520*/  LDCU.64 UR4, c[0x4][0x8] ;  /* 0x01000100ff0477ac */ /* 0x000e280008000a00 */
[----:B------:R-:W2:Y:S01]  /*1530*/  LDL R16, [R29] ;  /* 0x000000001d107983 */ /* 0x000ea20000100800 */
[----:B------:R-:W-:Y:S01]  /*1540*/  IADD3 R26, P0, PT, R25, -0x1, RZ ;  /* 0xffffffff191a7810 */ /* 0x000fe20007f1e0ff */
[----:B------:R-:W-:Y:S01]  /*1550*/  IMAD.MOV.U32 R6, RZ, RZ, R31 ;  /* 0x000000ffff067224 */ /* 0x000fe200078e001f */
[----:B------:R-:W-:Y:S01]  /*1560*/  MOV R0, 0x0 ;  /* 0x0000000000007802 */ /* 0x000fe20000000f00 */
[----:B------:R-:W-:Y:S01]  /*1570*/  IMAD.MOV.U32 R7, RZ, RZ, R32 ;  /* 0x000000ffff077224 */ /* 0x000fe200078e0020 */
[----:B------:R-:W-:-:S02]  /*1580*/  IADD3.X R27, PT, PT, R24, -0x1, RZ, P0, !PT ;  /* 0xffffffff181b7810 */ /* 0x000fc400007fe4ff */
[----:B------:R1:W3:Y:S01]  /*1590*/  LDC.64 R8, c[0x4][R0] ;  /* 0x0100000000087b82 */ /* 0x0002e20000000a00 */
[----:B------:R-:W-:Y:S02]  /*15a0*/  IADD3 R24, PT, PT, R2, -0x1, RZ ;  /* 0xffffffff02187810 */ /* 0x000fe40007ffe0ff */
[----:B------:R1:W-:Y:S01]  /*15b0*/  STL.64 [R1+0x8], R26 ;  /* 0x0000081a01007387 */ /* 0x0003e20000100a00 */
[----:B0-----:R-:W-:Y:S02]  /*15c0*/  IMAD.U32 R4, RZ, RZ, UR4 ;  /* 0x00000004ff047e24 */ /* 0x001fe4000f8e00ff */
[----:B------:R-:W-:Y:S01]  /*15d0*/  IMAD.U32 R5, RZ, RZ, UR5 ;  /* 0x00000005ff057e24 */ /* 0x000fe2000f8e00ff */
[----:B--23--:R1:W-:Y:S06]  /*15e0*/  STL.64 [R1], R16 ;  /* 0x0000001001007387 */ /* 0x00c3ec0000100a00 */
[----:B------:R-:W-:-:S07]  /*15f0*/  LEPC R20, `(.L_x_16) ;  /* 0x000000001014794e */ /* 0x000fce0000000000 */
[----:B-1----:R-:W-:Y:S05]  /*1600*/  CALL.ABS.NOINC R8 ;  /* 0x0000000008007343 */ /* 0x002fea0003c00000 */
.L_x_16:
[----:B------:R-:W2:Y:S02]  /*1610*/  LDL R0, [R29] ;  /* 0x000000001d007983 */ /* 0x000ea40000100800 */
[----:B--2---:R-:W-:-:S05]  /*1620*/  IADD3 R0, PT, PT, R0, 0x1, RZ ;  /* 0x0000000100007810 */ /* 0x004fca0007ffe0ff */
[----:B------:R0:W-:Y:S04]  /*1630*/  STL [R29], R0 ;  /* 0x000000001d007387 */ /* 0x0001e80000100800 */
[----:B------:R-:W2:Y:S01]  /*1640*/  LDL.U8 R2, [R2+-0x1] ;  /* 0xffffff0002027983 */ /* 0x000ea20000100000 */
[----:B------:R-:W-:Y:S01]  /*1650*/  BSSY.RECONVERGENT B0, `(.L_x_17) ;  /* 0x0000011000007945 */ /* 0x000fe20003800200 */
[----:B------:R-:W-:Y:S02]  /*1660*/  IMAD.MOV.U32 R7, RZ, RZ, 0x1505 ;  /* 0x00001505ff077424 */ /* 0x000fe400078e00ff */
[----:B------:R-:W-:Y:S01]  /*1670*/  IMAD.MOV.U32 R5, RZ, RZ, RZ ;  /* 0x000000ffff057224 */ /* 0x000fe200078e00ff */
[----:B--2---:R-:W-:-:S13]  /*1680*/  ISETP.NE.AND P0, PT, R2, RZ, PT ;  /* 0x000000ff0200720c */ /* 0x004fda0003f05270 */
[----:B0-----:R-:W-:Y:S05]  /*1690*/  @!P0 BRA `(.L_x_18) ;  /* 0x0000000000308947 */ /* 0x001fea0003800000 */
[----:B------:R-:W-:Y:S02]  /*16a0*/  HFMA2 R7, -RZ, RZ, 0, 0.00122547149658203125 ;  /* 0x00001505ff077431 */ /* 0x000fe400000001ff */
[----:B------:R-:W-:-:S07]  /*16b0*/  IMAD.MOV.U32 R5, RZ, RZ, RZ ;  /* 0x000000ffff057224 */ /* 0x000fce00078e00ff */
.L_x_19:
[----:B------:R-:W-:Y:S02]  /*16c0*/  LOP3.LUT R0, R2, 0xffff, RZ, 0xc0, !PT ;  /* 0x0000ffff02007812 */ /* 0x000fe400078ec0ff */
[----:B------:R0:W2:Y:S01]  /*16d0*/  LDL.U8 R2, [R24+0x1] ;  /* 0x0000010018027983 */ /* 0x0000a20000100000 */
[C---:B------:R-:W-:Y:S02]  /*16e0*/  LEA R3, P0, R7.reuse, R7, 0x5 ;  /* 0x0000000707037211 */ /* 0x040fe400078028ff */
[----:B------:R-:W-:Y:S02]  /*16f0*/  PRMT R0, R0, 0x8880, RZ ;  /* 0x0000888000007816 */ /* 0x000fe400000000ff */
[----:B------:R-:W-:Y:S02]  /*1700*/  LEA.HI.X R5, R7, R5, R5, 0x5, P0 ;  /* 0x0000000507057211 */ /* 0x000fe400000f2c05 */
[----:B------:R-:W-:Y:S01]  /*1710*/  IADD3 R7, P1, PT, R0, R3, RZ ;  /* 0x0000000300077210 */ /* 0x000fe20007f3e0ff */
[----:B0-----:R-:W-:-:S03]  /*1720*/  VIADD R24, R24, 0x1 ;  /* 0x0000000118187836 */ /* 0x001fc60000000000 */
[----:B------:R-:W-:Y:S02]  /*1730*/  LEA.HI.X.SX32 R5, R0, R5, 0x1, P1 ;  /* 0x0000000500057211 */ /* 0x000fe400008f0eff */
[----:B--2---:R-:W-:-:S13]  /*1740*/  ISETP.NE.AND P0, PT, R2, RZ, PT ;  /* 0x000000ff0200720c */ /* 0x004fda0003f05270 */
[----:B------:R-:W-:Y:S05]  /*1750*/  @P0 BRA `(.L_x_19) ;  /* 0xfffffffc00d80947 */ /* 0x000fea000383ffff */
.L_x_18:
[----:B------:R-:W-:Y:S05]  /*1760*/  BSYNC.RECONVERGENT B0 ;  /* 0x0000000000007941 */ /* 0x000fea0003800200 */
.L_x_17:
[----:B------:R-:W-:-:S04]  /*1770*/  ISETP.NE.U32.AND P0, PT, R7, R44, PT ;  /* 0x0000002c0700720c */ /* 0x000fc80003f05070 */
[----:B------:R-:W-:-:S13]  /*1780*/  ISETP.NE.AND.EX P0, PT, R5, R45, PT, P0 ;  /* 0x0000002d0500720c */ /* 0x000fda0003f05300 */
[----:B------:R-:W-:Y:S05]  /*1790*/  @P0 BRA `(.L_x_15) ;  /* 0x0000000000600947 */ /* 0x000fea0003800000 */
[----:B------:R-:W-:Y:S01]  /*17a0*/  MOV R2, 0x0 ;  /* 0x0000000000027802 */ /* 0x000fe20000000f00 */
[----:B------:R0:W-:Y:S01]  /*17b0*/  STL.64 [R1], R44 ;  /* 0x0000002c01007387 */ /* 0x0001e20000100a00 */
[----:B------:R-:W1:Y:S01]  /*17c0*/  LDCU.64 UR4, c[0x4][0x10] ;  /* 0x01000200ff0477ac */ /* 0x000e620008000a00 */
[----:B------:R-:W-:Y:S01]  /*17d0*/  IMAD.MOV.U32 R6, RZ, RZ, R31 ;  /* 0x000000ffff067224 */ /* 0x000fe200078e001f */
[----:B------:R0:W2:Y:S01]  /*17e0*/  LDC.64 R8, c[0x4][R2] ;  /* 0x0100000002087b82 */ /* 0x0000a20000000a00 */
[----:B------:R-:W-:Y:S02]  /*17f0*/  MOV R7, R32 ;  /* 0x0000002000077202 */ /* 0x000fe40000000f00 */
[----:B-1----:R-:W-:Y:S01]  /*1800*/  MOV R4, UR4 ;  /* 0x0000000400047c02 */ /* 0x002fe20008000f00 */
[----:B0-----:R-:W-:-:S07]  /*1810*/  IMAD.U32 R5, RZ, RZ, UR5 ;  /* 0x00000005ff057e24 */ /* 0x001fce000f8e00ff */
[----:B------:R-:W-:-:S07]  /*1820*/  LEPC R20, `(.L_x_20) ;  /* 0x000000001014794e */ /* 0x000fce0000000000 */
[----:B--2---:R-:W-:Y:S05]  /*1830*/  CALL.ABS.NOINC R8 ;  /* 0x0000000008007343 */ /* 0x004fea0003c00000 */
.L_x_20:
[----:B------:R0:W-:Y:S01]  /*1840*/  STL.64 [R1], R26 ;  /* 0x0000001a01007387 */ /* 0x0001e20000100a00 */
[----:B------:R-:W1:Y:S01]  /*1850*/  LDC.64 R2, c[0x4][R2] ;  /* 0x0100000002027b82 */ /* 0x000e620000000a00 */
[----:B------:R-:W2:Y:S01]  /*1860*/  LDCU.64 UR4, c[0x4][0x18] ;  /* 0x01000300ff0477ac */ /* 0x000ea20008000a00 */
[----:B------:R-:W-:Y:S01]  /*1870*/  MOV R6, R31 ;  /* 0x0000001f00067202 */ /* 0x000fe20000000f00 */
[----:B------:R-:W-:-:S05]  /*1880*/  IMAD.MOV.U32 R7, RZ, RZ, R32 ;  /* 0x000000ffff077224 */ /* 0x000fca00078e0020 */
[----:B------:R-:W3:Y:S01]  /*1890*/  LDC.64 R16, c[0x0][0x358] ;  /* 0x0000d600ff107b82 */ /* 0x000ee20000000a00 */
[----:B--2---:R-:W-:Y:S02]  /*18a0*/  IMAD.U32 R4, RZ, RZ, UR4 ;  /* 0x00000004ff047e24 */ /* 0x004fe4000f8e00ff */
[----:B0-----:R-:W-:-:S07]  /*18b0*/  IMAD.U32 R5, RZ, RZ, UR5 ;  /* 0x00000005ff057e24 */ /* 0x001fce000f8e00ff */
[----:B------:R-:W-:-:S07]  /*18c0*/  LEPC R20, `(.L_x_21) ;  /* 0x000000001014794e */ /* 0x000fce0000000000 */
[----:B-1-3--:R-:W-:Y:S05]  /*18d0*/  CALL.ABS.NOINC R2 ;  /* 0x0000000002007343 */ /* 0x00afea0003c00000 */
.L_x_21:
[----:B------:R-:W-:Y:S01]  /*18e0*/  R2UR UR4, R16 ;  /* 0x00000000100472ca */ /* 0x000fe200000e0000 */
[----:B------:R-:W-:Y:S01]  /*18f0*/  IMAD.MOV.U32 R3, RZ, RZ, 0x1 ;  /* 0x00000001ff037424 */ /* 0x000fe200078e00ff */
[----:B------:R-:W-:-:S13]  /*1900*/  R2UR UR5, R17 ;  /* 0x00000000110572ca */ /* 0x000fda00000e0000 */
[----:B------:R2:W-:Y:S02]  /*1910*/  STG.E desc[UR4][R38.64], R3 ;  /* 0x0000000326007986 */ /* 0x0005e4000c101904 */
.L_x_15:
[----:B------:R-:W-:Y:S05]  /*1920*/  BSYNC.RECONVERGENT B8 ;  /* 0x0000000000087941 */ /* 0x000fea0003800200 */
.L_x_7:
[----:B------:R-:W3:Y:S01]  /*1930*/  LDL R20, [R1+0x24] ;  /* 0x0000240001147983 */ /* 0x000ee20000100800 */
[----:B012---:R-:W-:Y:S01]  /*1940*/  MOV R3, R18 ;  /* 0x0000001200037202 */ /* 0x007fe20000000f00 */
[----:B------:R0:W-:Y:S05]  /*1950*/  BMOV.32 B6, R19 ;  /* 0x0000001306007356 */ /* 0x0001ea0000000000 */
[----:B------:R-:W3:Y:S01]  /*1960*/  LDL R21, [R1+0x28] ;  /* 0x0000280001157983 */ /* 0x000ee20000100800 */
[----:B------:R1:W-:Y:S05]  /*1970*/  BMOV.32 B7, R22 ;  /* 0x0000001607007356 */ /* 0x0003ea0000000000 */
[----:B------:R2:W-:Y:S05]  /*1980*/  BMOV.32 B8, R23 ;  /* 0x0000001708007356 */ /* 0x0005ea0000000000 */
[----:B------:R-:W3:Y:S04]  /*1990*/  LDL R2, [R1+0x10] ;  /* 0x0000100001027983 */ /* 0x000ee80000100800 */
[----:B------:R-:W3:Y:S04]  /*19a0*/  LDL R16, [R1+0x14] ;  /* 0x0000140001107983 */ /* 0x000ee80000100800 */
[----:B------:R-:W3:Y:S04]  /*19b0*/  LDL R17, [R1+0x18] ;  /* 0x0000180001117983 */ /* 0x000ee80000100800 */
[----:B------:R-:W3:Y:S04]  /*19c0*/  LDL R18, [R1+0x1c] ;  /* 0x00001c0001127983 */ /* 0x000ee80000100800 */
[----:B0-----:R-:W3:Y:S04]  /*19d0*/  LDL R19, [R1+0x20] ;  /* 0x0000200001137983 */ /* 0x001ee80000100800 */
[----:B-1----:R-:W3:Y:S04]  /*19e0*/  LDL R22, [R1+0x2c] ;  /* 0x00002c0001167983 */ /* 0x002ee80000100800 */
[----:B--2---:R-:W3:Y:S04]  /*19f0*/  LDL R23, [R1+0x30] ;  /* 0x0000300001177983 */ /* 0x004ee80000100800 */
[----:B------:R-:W3:Y:S04]  /*1a00*/  LDL R24, [R1+0x34] ;  /* 0x0000340001187983 */ /* 0x000ee80000100800 */
        /* <DEDUP_REMOVED lines=11> */
[----:B------:R0:W3:Y:S02]  /*1ac0*/  LDL R45, [R1+0x64] ;  /* 0x00006400012d7983 */ /* 0x0000e40000100800 */
[----:B0-----:R-:W-:Y:S01]  /*1ad0*/  IMAD.MOV.U32 R1, RZ, RZ, R3 ;  /* 0x000000ffff017224 */ /* 0x001fe200078e0003 */
[----:B---3--:R-:W-:Y:S06]  /*1ae0*/  RET.REL.NODEC R20 `(_Z14permute_kernelPcilPi) ;  /* 0xffffffe414447950 */ /* 0x008fec0003c3ffff */
.L_x_22:
[----:B------:R-:W-:-:S00]  /*1af0*/  BRA `(.L_x_22) ;  /* 0xfffffffc00fc7947 */ /* 0x000fc0000383ffff */
[----:B------:R-:W-:-:S00]  /*1b00*/  NOP ;  /* 0x0000000000007918 */ /* 0x000fc00000000000 */
[----:B------:R-:W-:-:S00]  /*1b10*/  NOP ;  /* 0x0000000000007918 */ /* 0x000fc00000000000 */
[----:B------:R-:W-:-:S00]  /*1b20*/  NOP ;  /* 0x0000000000007918 */ /* 0x000fc00000000000 */
[----:B------:R-:W-:-:S00]  /*1b30*/  NOP ;  /* 0x0000000000007918 */ /* 0x000fc00000000000 */
[----:B------:R-:W-:-:S00]  /*1b40*/  NOP ;  /* 0x0000000000007918 */ /* 0x000fc00000000000 */
[----:B------:R-:W-:-:S00]  /*1b50*/  NOP ;  /* 0x0000000000007918 */ /* 0x000fc00000000000 */
[----:B------:R-:W-:-:S00]  /*1b60*/  NOP ;  /* 0x0000000000007918 */ /* 0x000fc00000000000 */
[----:B------:R-:W-:-:S00]  /*1b70*/  NOP ;  /* 0x0000000000007918 */ /* 0x000fc00000000000 */
.L_x_36:


//--------------------- .text._Z2q4PclPiS0_       --------------------------
	.section	.text._Z2q4PclPiS0_,"ax",@progbits
	.align	128
        .global         _Z2q4PclPiS0_
        .type           _Z2q4PclPiS0_,@function
        .size           _Z2q4PclPiS0_,(.L_x_38 - _Z2q4PclPiS0_)
        .other          _Z2q4PclPiS0_,@"STO_CUDA_ENTRY STV_DEFAULT"
_Z2q4PclPiS0_:
.text._Z2q4PclPiS0_:
[----:B------:R-:W0:Y:S01]  /*0000*/  LDC R1, c[0x0][0x37c] ;  /* 0x0000df00ff017b82 */ /* 0x000e220000000800 */
[----:B------:R-:W1:Y:S07]  /*0010*/  S2R R5, SR_TID.X ;  /* 0x0000000000057919 */ /* 0x000e6e0000002100 */
[----:B------:R-:W1:Y:S01]  /*0020*/  LDC.64 R2, c[0x0][0x390] ;  /* 0x0000e400ff027b82 */ /* 0x000e620000000a00 */
[----:B------:R-:W2:Y:S01]  /*0030*/  LDCU.64 UR36, c[0x0][0x358] ;  /* 0x00006b00ff2477ac */ /* 0x000ea20008000a00 */
[----:B0-----:R-:W-:Y:S01]  /*0040*/  VIADD R1, R1, 0xffffffe0 ;  /* 0xffffffe001017836 */ /* 0x001fe20000000000 */
[----:B------:R-:W0:Y:S01]  /*0050*/  LDCU UR4, c[0x0][0x2f8] ;  /* 0x00005f00ff0477ac */ /* 0x000e220008000800 */
[----:B------:R-:W3:Y:S01]  /*0060*/  LDCU UR5, c[0x0][0x2fc] ;  /* 0x00005f80ff0577ac */ /* 0x000ee20008000800 */
[----:B------:R-:W4:Y:S01]  /*0070*/  LDCU.64 UR6, c[0x0][0x380] ;  /* 0x00007000ff0677ac */ /* 0x000f220008000a00 */
[----:B------:R-:W3:Y:S01]  /*0080*/  LDCU.64 UR8, c[0x0][0x380] ;  /* 0x00007000ff0877ac */ /* 0x000ee20008000a00 */
[----:B-1----:R-:W-:-:S05]  /*0090*/  IMAD.WIDE.U32 R2, R5, 0x4, R2 ;  /* 0x0000000405027825 */ /* 0x002fca00078e0002 */
[----:B--2---:R-:W2:Y:S04]  /*00a0*/  LDG.E R4, desc[UR36][R2.64] ;  /* 0x0000002402047981 */ /* 0x004ea8000c1e1900 */
[----:B------:R-:W5:Y:S01]  /*00b0*/  LDG.E R5, desc[UR36][R2.64+0x4] ;  /* 0x0000042402057981 */ /* 0x000f62000c1e1900 */
[----:B0-----:R-:W-:Y:S01]  /*00c0*/  IADD3 R16, P1, PT, R1, UR4, RZ ;  /* 0x0000000401107c10 */ /* 0x001fe2000ff3e0ff */
[----:B------:R-:W-:Y:S01]  /*00d0*/  BSSY.RECONVERGENT B0, `(.L_x_23) ;  /* 0x0000032000007945 */ /* 0x000fe20003800200 */
[----:B------:R-:W-:-:S03]  /*00e0*/  IMAD.MOV.U32 R0, RZ, RZ, R1 ;  /* 0x000000ffff007224 */ /* 0x000fc600078e0001 */
[----:B---3--:R-:W-:Y:S02]  /*00f0*/  IMAD.X R17, RZ, RZ, UR5, P1 ;  /* 0x00000005ff117e24 */ /* 0x008fe400088e06ff */
[----:B--2---:R-:W-:-:S05]  /*0100*/  VIADD R6, R4, 0x1 ;  /* 0x0000000104067836 */ /* 0x004fca0000000000 */
[----:B-----5:R-:W-:-:S13]  /*0110*/  ISETP.GE.AND P0, PT, R6, R5, PT ;  /* 0x000000050600720c */ /* 0x020fda0003f06270 */
[----:B----4-:R-:W-:Y:S05]  /*0120*/  @P0 BRA `(.L_x_24) ;  /* 0x0000000000b00947 */ /* 0x010fea0003800000 */
[----:B------:R-:W-:Y:S01]  /*0130*/  IADD3 R3, PT, PT, R5, -0x2, -R4 ;  /* 0xfffffffe05037810 */ /* 0x000fe20007ffe804 */
[----:B------:R-:W-:Y:S01]  /*0140*/  BSSY.RECONVERGENT B1, `(.L_x_25) ;  /* 0x000001d000017945 */ /* 0x000fe20003800200 */
[----:B------:R-:W-:Y:S02]  /*0150*/  LOP3.LUT R2, RZ, R4, RZ, 0x33, !PT ;  /* 0x00000004ff027212 */ /* 0x000fe400078e33ff */
[----:B------:R-:W-:-:S03]  /*0160*/  ISETP.GE.U32.AND P0, PT, R3, 0x3, PT ;  /* 0x000000030300780c */ /* 0x000fc60003f06070 */
[----:B------:R-:W-:Y:S02]  /*0170*/  IMAD.IADD R2, R5, 0x1, R2 ;  /* 0x0000000105027824 */ /* 0x000fe400078e0202 */
[----:B------:R-:W-:-:S03]  /*0180*/  IMAD.MOV.U32 R5, RZ, RZ, RZ ;  /* 0x000000ffff057224 */ /* 0x000fc600078e00ff */
[----:B------:R-:W-:-:S05]  /*0190*/  LOP3.LUT R12, R2, 0x3, RZ, 0xc0, !PT ;  /* 0x00000003020c7812 */ /* 0x000fca00078ec0ff */
[----:B------:R-:W-:Y:S05]  /*01a0*/  @!P0 BRA `(.L_x_26) ;  /* 0x0000000000588947 */ /* 0x000fea0003800000 */
[----:B------:R-:W-:Y:S01]  /*01b0*/  LOP3.LUT R5, R2, 0xfffffffc, RZ, 0xc0, !PT ;  /* 0xfffffffc02057812 */ /* 0x000fe200078ec0ff */
[----:B------:R-:W-:Y:S01]  /*01c0*/  BSSY.RECONVERGENT B2, `(.L_x_27) ;  /* 0x0000013000027945 */ /* 0x000fe20003800200 */
[----:B------:R-:W-:-:S03]  /*01d0*/  IMAD.MOV.U32 R13, RZ, RZ, R0 ;  /* 0x000000ffff0d7224 */ /* 0x000fc600078e0000 */
[----:B------:R-:W-:-:S07]  /*01e0*/  IMAD.MOV R7, RZ, RZ, -R5 ;  /* 0x000000ffff077224 */ /* 0x000fce00078e0a05 */
.L_x_28:
[----:B------:R-:W-:-:S04]  /*01f0*/  IADD3.X R2, P0, PT, R6, UR6, RZ, PT, !PT ;  /* 0x0000000606027c10 */ /* 0x000fc8000bf1e4ff */
[----:B------:R-:W-:-:S05]  /*0200*/  LEA.HI.X.SX32 R3, R6, UR7, 0x1, P0 ;  /* 0x0000000706037c11 */ /* 0x000fca00080f0eff */
[----:B------:R-:W2:Y:S04]  /*0210*/  LDG.E.U8 R8, desc[UR36][R2.64+0x2] ;  /* 0x0000022402087981 */ /* 0x000ea8000c1e1100 */
[----:B------:R-:W2:Y:S04]  /*0220*/  LDG.E.U8 R9, desc[UR36][R2.64+0x1] ;  /* 0x0000012402097981 */ /* 0x000ea8000c1e1100 */
[----:B------:R-:W3:Y:S04]  /*0230*/  LDG.E.U8 R10, desc[UR36][R2.64] ;  /* 0x00000024020a7981 */ /* 0x000ee8000c1e1100 */
[----:B------:R-:W3:Y:S01]  /*0240*/  LDG.E.U8 R11, desc[UR36][R2.64+-0x1] ;  /* 0xffffff24020b7981 */ /* 0x000ee2000c1e1100 */
[----:B------:R-:W-:-:S02]  /*0250*/  VIADD R7, R7, 0x4 ;  /* 0x0000000407077836 */ /* 0x000fc40000000000 */
[----:B------:R-:W-:Y:S02]  /*0260*/  VIADD R4, R4, 0x4 ;  /* 0x0000000404047836 */ /* 0x000fe40000000000 */
[----:B------:R-:W-:Y:S01]  /*0270*/  VIADD R6, R6, 0x4 ;  /* 0x0000000406067836 */ /* 0x000fe20000000000 */
[----:B------:R-:W-:Y:S02]  /*0280*/  ISETP.NE.AND P0, PT, R7, RZ, PT ;  /* 0x000000ff0700720c */ /* 0x000fe40003f05270 */
[----:B--2---:R-:W-:Y:S02]  /*0290*/  PRMT R8, R9, 0x3340, R8 ;  /* 0x0000334009087816 */ /* 0x004fe40000000008 */
[----:B---3--:R-:W-:-:S04]  /*02a0*/  PRMT R11, R11, 0x3340, R10 ;  /* 0x000033400b0b7816 */ /* 0x008fc8000000000a */
[----:B------:R-:W-:-:S05]  /*02b0*/  PRMT R8, R11, 0x5410, R8 ;  /* 0x000054100b087816 */ /* 0x000fca0000000008 */
[----:B------:R0:W-:Y:S02]  /*02c0*/  STL [R13], R8 ;  /* 0x000000080d007387 */ /* 0x0001e40000100800 */
[----:B0-----:R-:W-:Y:S01]  /*02d0*/  IADD3 R13, PT, PT, R13, 0x4, RZ ;  /* 0x000000040d0d7810 */ /* 0x001fe20007ffe0ff */
[----:B------:R-:W-:Y:S06]  /*02e0*/  @P0 BRA `(.L_x_28) ;  /* 0xfffffffc00c00947 */ /* 0x000fec000383ffff */
[----:B------:R-:W-:Y:S05]  /*02f0*/  BSYNC.RECONVERGENT B2 ;  /* 0x0000000000027941 */ /* 0x000fea0003800200 */
.L_x_27:
[----:B------:R-:W-:-:S07]  /*0300*/  VIADD R6, R4, 0x1 ;  /* 0x0000000104067836 */ /* 0x000fce0000000000 */
.L_x_26:
[----:B------:R-:W-:Y:S05]  /*0310*/  BSYNC.RECONVERGENT B1 ;  /* 0x0000000000017941 */ /* 0x000fea0003800200 */
.L_x_25:
[----:B------:R-:W-:-:S13]  /*0320*/  ISETP.NE.AND P0, PT, R12, RZ, PT ;  /* 0x000000ff0c00720c */ /* 0x000fda0003f05270 */
[----:B------:R-:W-:Y:S05]  /*0330*/  @!P0 BRA `(.L_x_24) ;  /* 0x00000000002c8947 */ /* 0x000fea0003800000 */
[----:B------:R-:W-:Y:S02]  /*0340*/  IMAD.IADD R5, R5, 0x1, R0 ;  /* 0x0000000105057824 */ /* 0x000fe400078e0200 */
[----:B------:R-:W-:-:S07]  /*0350*/  IMAD.MOV R4, RZ, RZ, -R12 ;  /* 0x000000ffff047224 */ /* 0x000fce00078e0a0c */
.L_x_29:
[----:B------:R-:W-:-:S04]  /*0360*/  IADD3 R2, P0, PT, R6, UR8, RZ ;  /* 0x0000000806027c10 */ /* 0x000fc8000ff1e0ff */
[----:B------:R-:W-:-:S05]  /*0370*/  LEA.HI.X.SX32 R3, R6, UR9, 0x1, P0 ;  /* 0x0000000906037c11 */ /* 0x000fca00080f0eff */
[----:B------:R-:W2:Y:S01]  /*0380*/  LDG.E.U8 R2, desc[UR36][R2.64] ;  /* 0x0000002402027981 */ /* 0x000ea2000c1e1100 */
[----:B------:R-:W-:Y:S02]  /*0390*/  VIADD R4, R4, 0x1 ;  /* 0x0000000104047836 */ /* 0x000fe40000000000 */
[----:B------:R-:W-:-:S03]  /*03a0*/  VIADD R6, R6, 0x1 ;  /* 0x0000000106067836 */ /* 0x000fc60000000000 */
[----:B------:R-:W-:Y:S01]  /*03b0*/  ISETP.NE.AND P0, PT, R4, RZ, PT ;  /* 0x000000ff0400720c */ /* 0x000fe20003f05270 */
[----:B--2---:R0:W-:Y:S02]  /*03c0*/  STL.U8 [R5], R2 ;  /* 0x0000000205007387 */ /* 0x0041e40000100000 */
[----:B0-----:R-:W-:-:S10]  /*03d0*/  VIADD R5, R5, 0x1 ;  /* 0x0000000105057836 */ /* 0x001fd40000000000 */
[----:B------:R-:W-:Y:S05]  /*03e0*/  @P0 BRA `(.L_x_29) ;  /* 0xfffffffc00dc0947 */ /* 0x000fea000383ffff */
.L_x_24:
[----:B------:R-:W-:Y:S05]  /*03f0*/  BSYNC.RECONVERGENT B0 ;  /* 0x0000000000007941 */ /* 0x000fea0003800200 */
.L_x_23:
[----:B------:R-:W2:Y:S01]  /*0400*/  LDL.U8 R2, [R0] ;  /* 0x0000000000027983 */ /* 0x000ea20000100000 */
[----:B------:R-:W-:Y:S01]  /*0410*/  BSSY.RECONVERGENT B0, `(.L_x_30) ;  /* 0x0000011000007945 */ /* 0x000fe20003800200 */
[----:B------:R-:W-:Y:S02]  /*0420*/  HFMA2 R6, -RZ, RZ, 0, 0 ;  /* 0x00000000ff067431 */ /* 0x000fe400000001ff */
[----:B------:R-:W-:Y:S01]  /*0430*/  IMAD.MOV.U32 R5, RZ, RZ, 0x1505 ;  /* 0x00001505ff057424 */ /* 0x000fe200078e00ff */
[----:B--2---:R-:W-:-:S13]  /*0440*/  ISETP.NE.AND P0, PT, R2, RZ, PT ;  /* 0x000000ff0200720c */ /* 0x004fda0003f05270 */
[----:B------:R-:W-:Y:S05]  /*0450*/  @!P0 BRA `(.L_x_31) ;  /* 0x0000000000308947 */ /* 0x000fea0003800000 */
[----:B------:R-:W-:Y:S02]  /*0460*/  IMAD.MOV.U32 R5, RZ, RZ, 0x1505 ;  /* 0x00001505ff057424 */ /* 0x000fe400078e00ff */
[----:B------:R-:W-:-:S07]  /*0470*/  IMAD.MOV.U32 R6, RZ, RZ, RZ ;  /* 0x000000ffff067224 */ /* 0x000fce00078e00ff */
.L_x_32:
[----:B------:R-:W-:Y:S02]  /*0480*/  LOP3.LUT R3, R2, 0xffff, RZ, 0xc0, !PT ;  /* 0x0000ffff02037812 */ /* 0x000fe400078ec0ff */
[----:B------:R0:W2:Y:S01]  /*0490*/  LDL.U8 R2, [R0+0x1] ;  /* 0x0000010000027983 */ /* 0x0000a20000100000 */
[----:B------:R-:W-:Y:S02]  /*04a0*/  LEA R4, P0, R5, R5, 0x5 ;  /* 0x0000000505047211 */ /* 0x000fe400078028ff */
[----:B------:R-:W-:Y:S02]  /*04b0*/  PRMT R3, R3, 0x8880, RZ ;  /* 0x0000888003037816 */ /* 0x000fe400000000ff */
[----:B------:R-:W-:Y:S02]  /*04c0*/  LEA.HI.X R6, R5, R6, R6, 0x5, P0 ;  /* 0x0000000605067211 */ /* 0x000fe400000f2c06 */
[----:B------:R-:W-:Y:S01]  /*04d0*/  IADD3 R5, P1, PT, R3, R4, RZ ;  /* 0x0000000403057210 */ /* 0x000fe20007f3e0ff */
[----:B0-----:R-:W-:-:S03]  /*04e0*/  VIADD R0, R0, 0x1 ;  /* 0x0000000100007836 */ /* 0x001fc60000000000 */
[----:B------:R-:W-:Y:S02]  /*04f0*/  LEA.HI.X.SX32 R6, R3, R6, 0x1, P1 ;  /* 0x0000000603067211 */ /* 0x000fe400008f0eff */
[----:B--2---:R-:W-:-:S13]  /*0500*/  ISETP.NE.AND P0, PT, R2, RZ, PT ;  /* 0x000000ff0200720c */ /* 0x004fda0003f05270 */
[----:B------:R-:W-:Y:S05]  /*0510*/  @P0 BRA `(.L_x_32) ;  /* 0xfffffffc00d80947 */ /* 0x000fea000383ffff */
.L_x_31:
[----:B------:R-:W-:Y:S05]  /*0520*/  BSYNC.RECONVERGENT B0 ;  /* 0x0000000000007941 */ /* 0x000fea0003800200 */
.L_x_30:
[----:B------:R-:W0:Y:S02]  /*0530*/  LDCU.64 UR4, c[0x0][0x388] ;  /* 0x00007100ff0477ac */ /* 0x000e240008000a00 */
[----:B0-----:R-:W-:-:S04]  /*0540*/  ISETP.NE.U32.AND P0, PT, R5, UR4, PT ;  /* 0x0000000405007c0c */ /* 0x001fc8000bf05070 */
[----:B------:R-:W-:-:S13]  /*0550*/  ISETP.NE.AND.EX P0, PT, R6, UR5, PT, P0 ;  /* 0x0000000506007c0c */ /* 0x000fda000bf05300 */
[----:B------:R-:W-:Y:S05]  /*0560*/  @P0 EXIT ;  /* 0x000000000000094d */ /* 0x000fea0003800000 */
[----:B------:R-:W0:Y:S01]  /*0570*/  LDC.64 R10, c[0x0][0x388] ;  /* 0x0000e200ff0a7b82 */ /* 0x000e220000000a00 */
[----:B------:R-:W-:Y:S01]  /*0580*/  MOV R2, 0x0 ;  /* 0x0000000000027802 */ /* 0x000fe20000000f00 */
[----:B------:R-:W1:Y:S01]  /*0590*/  LDCU.64 UR4, c[0x4][0x10] ;  /* 0x01000200ff0477ac */ /* 0x000e620008000a00 */
[----:B------:R-:W-:-:S05]  /*05a0*/  IADD3 R18, P0, PT, R16, 0x18, RZ ;  /* 0x0000001810127810 */ /* 0x000fca0007f1e0ff */
[----:B------:R2:W3:Y:S01]  /*05b0*/  LDC.64 R8, c[0x4][R2] ;  /* 0x0100000002087b82 */ /* 0x0004e20000000a00 */
[----:B------:R-:W-:Y:S02]  /*05c0*/  IMAD.X R19, RZ, RZ, R17, P0 ;  /* 0x000000ffff137224 */ /* 0x000fe400000e0611 */
[----:B------:R-:W-:-:S03]  /*05d0*/  IMAD.MOV.U32 R6, RZ, RZ, R18 ;  /* 0x000000ffff067224 */ /* 0x000fc600078e0012 */
[----:B------:R-:W-:Y:S01]  /*05e0*/  MOV R7, R19 ;  /* 0x0000001300077202 */ /* 0x000fe20000000f00 */
[----:B-1----:R-:W-:Y:S02]  /*05f0*/  IMAD.U32 R4, RZ, RZ, UR4 ;  /* 0x00000004ff047e24 */ /* 0x002fe4000f8e00ff */
[----:B------:R-:W-:Y:S01]  /*0600*/  IMAD.U32 R5, RZ, RZ, UR5 ;  /* 0x00000005ff057e24 */ /* 0x000fe2000f8e00ff */
[----:B0-----:R2:W-:Y:S06]  /*0610*/  STL.64 [R1+0x18], R10 ;  /* 0x0000180a01007387 */ /* 0x0015ec0000100a00 */
[----:B------:R-:W-:-:S07]  /*0620*/  LEPC R20, `(.L_x_33) ;  /* 0x000000001014794e */ /* 0x000fce0000000000 */
[----:B--23--:R-:W-:Y:S05]  /*0630*/  CALL.ABS.NOINC R8 ;  /* 0x0000000008007343 */ /* 0x00cfea0003c00000 */
.L_x_33:
[----:B------:R-:W0:Y:S01]  /*0640*/  LDC.64 R2, c[0x4][R2] ;  /* 0x0100000002027b82 */ /* 0x000e220000000a00 */
[----:B------:R1:W-:Y:S01]  /*0650*/  STL.64 [R1+0x18], R16 ;  /* 0x0000181001007387 */ /* 0x0003e20000100a00 */
[----:B------:R-:W2:Y:S01]  /*0660*/  LDCU.64 UR4, c[0x4][0x18] ;  /* 0x01000300ff0477ac */ /* 0x000ea20008000a00 */
[----:B------:R-:W-:Y:S02]  /*0670*/  IMAD.MOV.U32 R6, RZ, RZ, R18 ;  /* 0x000000ffff067224 */ /* 0x000fe400078e0012 */
[----:B------:R-:W-:Y:S02]  /*0680*/  IMAD.MOV.U32 R7, RZ, RZ, R19 ;  /* 0x000000ffff077224 */ /* 0x000fe400078e0013 */
[----:B--2---:R-:W-:Y:S02]  /*0690*/  IMAD.U32 R4, RZ, RZ, UR4 ;  /* 0x00000004ff047e24 */ /* 0x004fe4000f8e00ff */
[----:B-1----:R-:W-:-:S07]  /*06a0*/  IMAD.U32 R5, RZ, RZ, UR5 ;  /* 0x00000005ff057e24 */ /* 0x002fce000f8e00ff */
[----:B------:R-:W-:-:S07]  /*06b0*/  LEPC R20, `(.L_x_34) ;  /* 0x000000001014794e */ /* 0x000fce0000000000 */
[----:B0-----:R-:W-:Y:S05]  /*06c0*/  CALL.ABS.NOINC R2 ;  /* 0x0000000002007343 */ /* 0x001fea0003c00000 */
.L_x_34:
[----:B------:R-:W0:Y:S01]  /*06d0*/  LDC.64 R2, c[0x0][0x398] ;  /* 0x0000e600ff027b82 */ /* 0x000e220000000a00 */
[----:B------:R-:W-:-:S05]  /*06e0*/  IMAD.MOV.U32 R5, RZ, RZ, 0x1 ;  /* 0x00000001ff057424 */ /* 0x000fca00078e00ff */
[----:B0-----:R-:W-:Y:S01]  /*06f0*/  STG.E desc[UR36][R2.64], R5 ;  /* 0x0000000502007986 */ /* 0x001fe2000c101924 */
[----:B------:R-:W-:Y:S05]  /*0700*/  EXIT ;  /* 0x000000000000794d */ /* 0x000fea0003800000 */
.L_x_35:
        /* <DEDUP_REMOVED lines=15> */
.L_x_38:


//--------------------- .nv.global.init           --------------------------
	.section	.nv.global.init,"aw",@progbits
.nv.global.init:
	.type		$str$2,@object
	.size		$str$2,($str$1 - $str$2)
$str$2:
        /*0000*/ 	.byte	0x0a, 0x20, 0x50, 0x61, 0x73, 0x73, 0x77, 0x6f, 0x72, 0x64, 0x20, 0x69, 0x73, 0x20, 0x27, 0x25
        /*0010*/ 	.byte	0x73, 0x27, 0x0a, 0x00
	.type		$str$1,@object
	.size		$str$1,($str - $str$1)
$str$1:
        /*0014*/ 	.byte	0x0a, 0x48, 0x61, 0x73, 0x68, 0x56, 0x61, 0x6c, 0x75, 0x65, 0x20, 0x6f, 0x66, 0x20, 0x66, 0x6f
        /*0024*/ 	.byte	0x75, 0x6e, 0x64, 0x20, 0x73, 0x74, 0x72, 0x69, 0x6e, 0x67, 0x3d, 0x25, 0x64, 0x0a, 0x00
	.type		$str,@object
	.size		$str,(.L_0 - $str)
$str:
        /*0033*/ 	.byte	0x50, 0x65, 0x72, 0x6d, 0x75, 0x74, 0x61, 0x74, 0x69, 0x6f, 0x6e, 0x20, 0x6e, 0x6f, 0x20, 0x25
        /*0043*/ 	.byte	0x69, 0x20, 0x66, 0x72, 0x6f, 0x6d, 0x20, 0x74, 0x68, 0x72, 0x65, 0x61, 0x64, 0x20, 0x6e, 0x6f
        /*0053*/ 	.byte	0x20, 0x25, 0x69, 0x20, 0x69, 0x73, 0x20, 0x65, 0x71, 0x75, 0x61, 0x6c, 0x20, 0x74, 0x6f, 0x20
        /*0063*/ 	.byte	0x25, 0x73, 0x0a, 0x00
.L_0:


//--------------------- .nv.shared.reserved.0     --------------------------
	.section	.nv.shared.reserved.0,"aw",@nobits
	.weak		__nv_reservedSMEM_offset_0_alias
	.size		__nv_reservedSMEM_offset_0_alias, 0, 64
	.other		__nv_reservedSMEM_offset_0_alias,@"STO_CUDA_RESERVED_SHARED STV_DEFAULT"
__nv_reservedSMEM_offset_0_alias:
	.zero		0
	.zero		64


//--------------------- .nv.constant0._Z14permute_kernelPcilPi --------------------------
	.section	.nv.constant0._Z14permute_kernelPcilPi,"a",@progbits
	.sectionflags	@""
	.align	4
.nv.constant0._Z14permute_kernelPcilPi:
	.zero		928


//--------------------- .nv.constant0._Z2q4PclPiS0_ --------------------------
	.section	.nv.constant0._Z2q4PclPiS0_,"a",@progbits
	.sectionflags	@""
	.align	4
.nv.constant0._Z2q4PclPiS0_:
	.zero		928


//--------------------- SYMBOLS --------------------------

	.type		.nv.reservedSmem.offset0,@object
	.size		.nv.reservedSmem.offset0,0x4
	.type		vprintf,@function
